	.target	sm_90a

	.elftype	@"ET_EXEC"


//--------------------- .note.nv.tkinfo           --------------------------
	.section	.note.nv.tkinfo,"",@"SHT_NOTE"
	.sectionflags	@"SHF_NOTE_NV_TKINFO"
	.tkinfo
        /*0018*/ 	.word	0x00000002
        /*0030*/ 	.string	""
        /*0030*/ 	.string	"ptxas"
        /*0030*/ 	.string	"Cuda compilation tools, release 13.0, V13.0.88"
        /*0030*/ 	.string	"Build cuda_13.0.r13.0/compiler.36424714_0"
        /*0030*/ 	.string	"-arch sm_90a -m 64 "



//--------------------- .note.nv.cuinfo           --------------------------
	.section	.note.nv.cuinfo,"",@"SHT_NOTE"
	.sectionflags	@"SHF_NOTE_NV_CUINFO"
        /*0018*/ 	.short	0x0002
        /*001a*/ 	.short	0x005a
        /*001c*/ 	.short	0x0082
	.zero		2


//--------------------- .nv.info                  --------------------------
	.section	.nv.info,"",@"SHT_CUDA_INFO"
	.align	4


	//----- nvinfo : EIATTR_REGCOUNT
	.align		4
        /*0000*/ 	.byte	0x04, 0x2f
        /*0002*/ 	.short	(.L_12 - .L_11)
	.align		4
.L_11:
        /*0004*/ 	.word	index@(_ZN7cutlass13device_kernelINS_4conv6kernel13ConvUniversalINS1_16ConvProblemShapeILNS1_8OperatorE2ELi2EEENS1_10collective14CollectiveConvINS1_46MainloopSm90TmaGmmaWarpSpecializedImplicitGemmILS5_2ELi9ELi2EN4cute5tupleIJNSA_1CILi2EEENSC_ILi1EEESE_EEENS1_36KernelImplicitTmaWarpSpecializedSm90ELi1EEENSB_IJNSC_ILi64EEENSB_IJNSC_ILi128EEEEEENSB_IJSI_EEEEEENS_10bfloat16_tESN_NSA_8TiledMMAINSA_8MMA_AtomIJNSA_4SM904GMMA28MMA_64x128x16_F32BF16BF16_SSILNSR_5MajorE1ELST_1ELNSR_7ScaleInE1ELSU_1EEEEEENSA_6LayoutINSB_IJSE_SE_SE_EEENSB_IJNSC_ILi0EEESZ_SZ_EEEEENSB_IJNSA_10UnderscoreES12_S12_EEEEENS7_6detail26Sm90ImplicitGemmTileTraitsINSA_13SM90_TMA_LOADENSA_14ComposedLayoutINSA_7SwizzleILi3ELi4ELi3EEENSA_18smem_ptr_flag_bitsILi16EEENSX_INSB_IJNSB_IJSI_SE_EEENSB_IJNSC_ILi8EEES1E_EEENSB_IJSE_NSC_ILi9EEEEEEEEENSB_IJNSB_IJSE_SZ_EEENSB_IJSI_NSC_ILi512EEEEEENSB_IJSZ_NSC_ILi4096EEEEEEEEEEEEEvEENS16_INSA_30SM90_TMA_LOAD_IM2COL_MULTICASTENS18_IS1A_S1C_NSX_INSB_IJNSB_IJSI_SD_EEES1F_S1H_EEENSB_IJNSB_IJSE_S1M_EEES1L_NSB_IJSZ_NSC_ILi8192EEEEEEEEEEEEEvEEEENS_8epilogue10collective6detail29Sm90TmaWarpSpecializedAdapterINS24_15DefaultEpilogueISN_NSB_IJlNSB_IJSE_llEEESZ_EEES29_NS23_6thread17LinearCombinationISN_Li1EffLNS2A_9ScaleType4KindE0ELNS_15FloatRoundStyleE2ESN_EENS_4gemm15EpilogueDefaultEEEEEvvEEEEvNT_6ParamsE)
        /*0008*/ 	.word	0x00000064


	//----- nvinfo : EIATTR_FRAME_SIZE
	.align		4
.L_12:
        /*000c*/ 	.byte	0x04, 0x11
        /*000e*/ 	.short	(.L_14 - .L_13)
	.align		4
.L_13:
        /*0010*/ 	.word	index@(_ZN7cutlass13device_kernelINS_4conv6kernel13ConvUniversalINS1_16ConvProblemShapeILNS1_8OperatorE2ELi2EEENS1_10collective14CollectiveConvINS1_46MainloopSm90TmaGmmaWarpSpecializedImplicitGemmILS5_2ELi9ELi2EN4cute5tupleIJNSA_1CILi2EEENSC_ILi1EEESE_EEENS1_36KernelImplicitTmaWarpSpecializedSm90ELi1EEENSB_IJNSC_ILi64EEENSB_IJNSC_ILi128EEEEEENSB_IJSI_EEEEEENS_10bfloat16_tESN_NSA_8TiledMMAINSA_8MMA_AtomIJNSA_4SM904GMMA28MMA_64x128x16_F32BF16BF16_SSILNSR_5MajorE1ELST_1ELNSR_7ScaleInE1ELSU_1EEEEEENSA_6LayoutINSB_IJSE_SE_SE_EEENSB_IJNSC_ILi0EEESZ_SZ_EEEEENSB_IJNSA_10UnderscoreES12_S12_EEEEENS7_6detail26Sm90ImplicitGemmTileTraitsINSA_13SM90_TMA_LOADENSA_14ComposedLayoutINSA_7SwizzleILi3ELi4ELi3EEENSA_18smem_ptr_flag_bitsILi16EEENSX_INSB_IJNSB_IJSI_SE_EEENSB_IJNSC_ILi8EEES1E_EEENSB_IJSE_NSC_ILi9EEEEEEEEENSB_IJNSB_IJSE_SZ_EEENSB_IJSI_NSC_ILi512EEEEEENSB_IJSZ_NSC_ILi4096EEEEEEEEEEEEEvEENS16_INSA_30SM90_TMA_LOAD_IM2COL_MULTICASTENS18_IS1A_S1C_NSX_INSB_IJNSB_IJSI_SD_EEES1F_S1H_EEENSB_IJNSB_IJSE_S1M_EEES1L_NSB_IJSZ_NSC_ILi8192EEEEEEEEEEEEEvEEEENS_8epilogue10collective6detail29Sm90TmaWarpSpecializedAdapterINS24_15DefaultEpilogueISN_NSB_IJlNSB_IJSE_llEEESZ_EEES29_NS23_6thread17LinearCombinationISN_Li1EffLNS2A_9ScaleType4KindE0ELNS_15FloatRoundStyleE2ESN_EENS_4gemm15EpilogueDefaultEEEEEvvEEEEvNT_6ParamsE)
        /*0014*/ 	.word	0x00000000


	//----- nvinfo : EIATTR_MIN_STACK_SIZE
	.align		4
.L_14:
        /*0018*/ 	.byte	0x04, 0x12
        /*001a*/ 	.short	(.L_16 - .L_15)
	.align		4
.L_15:
        /*001c*/ 	.word	index@(_ZN7cutlass13device_kernelINS_4conv6kernel13ConvUniversalINS1_16ConvProblemShapeILNS1_8OperatorE2ELi2EEENS1_10collective14CollectiveConvINS1_46MainloopSm90TmaGmmaWarpSpecializedImplicitGemmILS5_2ELi9ELi2EN4cute5tupleIJNSA_1CILi2EEENSC_ILi1EEESE_EEENS1_36KernelImplicitTmaWarpSpecializedSm90ELi1EEENSB_IJNSC_ILi64EEENSB_IJNSC_ILi128EEEEEENSB_IJSI_EEEEEENS_10bfloat16_tESN_NSA_8TiledMMAINSA_8MMA_AtomIJNSA_4SM904GMMA28MMA_64x128x16_F32BF16BF16_SSILNSR_5MajorE1ELST_1ELNSR_7ScaleInE1ELSU_1EEEEEENSA_6LayoutINSB_IJSE_SE_SE_EEENSB_IJNSC_ILi0EEESZ_SZ_EEEEENSB_IJNSA_10UnderscoreES12_S12_EEEEENS7_6detail26Sm90ImplicitGemmTileTraitsINSA_13SM90_TMA_LOADENSA_14ComposedLayoutINSA_7SwizzleILi3ELi4ELi3EEENSA_18smem_ptr_flag_bitsILi16EEENSX_INSB_IJNSB_IJSI_SE_EEENSB_IJNSC_ILi8EEES1E_EEENSB_IJSE_NSC_ILi9EEEEEEEEENSB_IJNSB_IJSE_SZ_EEENSB_IJSI_NSC_ILi512EEEEEENSB_IJSZ_NSC_ILi4096EEEEEEEEEEEEEvEENS16_INSA_30SM90_TMA_LOAD_IM2COL_MULTICASTENS18_IS1A_S1C_NSX_INSB_IJNSB_IJSI_SD_EEES1F_S1H_EEENSB_IJNSB_IJSE_S1M_EEES1L_NSB_IJSZ_NSC_ILi8192EEEEEEEEEEEEEvEEEENS_8epilogue10collective6detail29Sm90TmaWarpSpecializedAdapterINS24_15DefaultEpilogueISN_NSB_IJlNSB_IJSE_llEEESZ_EEES29_NS23_6thread17LinearCombinationISN_Li1EffLNS2A_9ScaleType4KindE0ELNS_15FloatRoundStyleE2ESN_EENS_4gemm15EpilogueDefaultEEEEEvvEEEEvNT_6ParamsE)
        /*0020*/ 	.word	0x00000000
.L_16:


//--------------------- .nv.compat                --------------------------
	.section	.nv.compat,"",@"SHT_CUDA_COMPAT_INFO"
	.align	4
        /*0000*/ 	.byte	0x02, 0x09, 0x01, 0x00, 0x02, 0x02, 0x04, 0x00, 0x02, 0x05, 0x05, 0x00, 0x03, 0x07, 0x01, 0x01
        /*0010*/ 	.byte	0x02, 0x03, 0x01, 0x00, 0x02, 0x06, 0x01, 0x00, 0x04, 0x0b, 0x08, 0x00, 0x00, 0x00, 0x00, 0x00
        /*0020*/ 	.byte	0x00, 0x00, 0x00, 0x00


//--------------------- .nv.info._ZN7cutlass13device_kernelINS_4conv6kernel13ConvUniversalINS1_16ConvProblemShapeILNS1_8OperatorE2ELi2EEENS1_10collective14CollectiveConvINS1_46MainloopSm90TmaGmmaWarpSpecializedImplicitGemmILS5_2ELi9ELi2EN4cute5tupleIJNSA_1CILi2EEENSC_ILi1EEESE_EEENS1_36KernelImplicitTmaWarpSpecializedSm90ELi1EEENSB_IJNSC_ILi64EEENSB_IJNSC_ILi128EEEEEENSB_IJSI_EEEEEENS_10bfloat16_tESN_NSA_8TiledMMAINSA_8MMA_AtomIJNSA_4SM904GMMA28MMA_64x128x16_F32BF16BF16_SSILNSR_5MajorE1ELST_1ELNSR_7ScaleInE1ELSU_1EEEEEENSA_6LayoutINSB_IJSE_SE_SE_EEENSB_IJNSC_ILi0EEESZ_SZ_EEEEENSB_IJNSA_10UnderscoreES12_S12_EEEEENS7_6detail26Sm90ImplicitGemmTileTraitsINSA_13SM90_TMA_LOADENSA_14ComposedLayoutINSA_7SwizzleILi3ELi4ELi3EEENSA_18smem_ptr_flag_bitsILi16EEENSX_INSB_IJNSB_IJSI_SE_EEENSB_IJNSC_ILi8EEES1E_EEENSB_IJSE_NSC_ILi9EEEEEEEEENSB_IJNSB_IJSE_SZ_EEENSB_IJSI_NSC_ILi512EEEEEENSB_IJSZ_NSC_ILi4096EEEEEEEEEEEEEvEENS16_INSA_30SM90_TMA_LOAD_IM2COL_MULTICASTENS18_IS1A_S1C_NSX_INSB_IJNSB_IJSI_SD_EEES1F_S1H_EEENSB_IJNSB_IJSE_S1M_EEES1L_NSB_IJSZ_NSC_ILi8192EEEEEEEEEEEEEvEEEENS_8epilogue10collective6detail29Sm90TmaWarpSpecializedAdapterINS24_15DefaultEpilogueISN_NSB_IJlNSB_IJSE_llEEESZ_EEES29_NS23_6thread17LinearCombinationISN_Li1EffLNS2A_9ScaleType4KindE0ELNS_15FloatRoundStyleE2ESN_EENS_4gemm15EpilogueDefaultEEEEEvvEEEEvNT_6ParamsE --------------------------
	.section	.nv.info._ZN7cutlass13device_kernelINS_4conv6kernel13ConvUniversalINS1_16ConvProblemShapeILNS1_8OperatorE2ELi2EEENS1_10collective14CollectiveConvINS1_46MainloopSm90TmaGmmaWarpSpecializedImplicitGemmILS5_2ELi9ELi2EN4cute5tupleIJNSA_1CILi2EEENSC_ILi1EEESE_EEENS1_36KernelImplicitTmaWarpSpecializedSm90ELi1EEENSB_IJNSC_ILi64EEENSB_IJNSC_ILi128EEEEEENSB_IJSI_EEEEEENS_10bfloat16_tESN_NSA_8TiledMMAINSA_8MMA_AtomIJNSA_4SM904GMMA28MMA_64x128x16_F32BF16BF16_SSILNSR_5MajorE1ELST_1ELNSR_7ScaleInE1ELSU_1EEEEEENSA_6LayoutINSB_IJSE_SE_SE_EEENSB_IJNSC_ILi0EEESZ_SZ_EEEEENSB_IJNSA_10UnderscoreES12_S12_EEEEENS7_6detail26Sm90ImplicitGemmTileTraitsINSA_13SM90_TMA_LOADENSA_14ComposedLayoutINSA_7SwizzleILi3ELi4ELi3EEENSA_18smem_ptr_flag_bitsILi16EEENSX_INSB_IJNSB_IJSI_SE_EEENSB_IJNSC_ILi8EEES1E_EEENSB_IJSE_NSC_ILi9EEEEEEEEENSB_IJNSB_IJSE_SZ_EEENSB_IJSI_NSC_ILi512EEEEEENSB_IJSZ_NSC_ILi4096EEEEEEEEEEEEEvEENS16_INSA_30SM90_TMA_LOAD_IM2COL_MULTICASTENS18_IS1A_S1C_NSX_INSB_IJNSB_IJSI_SD_EEES1F_S1H_EEENSB_IJNSB_IJSE_S1M_EEES1L_NSB_IJSZ_NSC_ILi8192EEEEEEEEEEEEEvEEEENS_8epilogue10collective6detail29Sm90TmaWarpSpecializedAdapterINS24_15DefaultEpilogueISN_NSB_IJlNSB_IJSE_llEEESZ_EEES29_NS23_6thread17LinearCombinationISN_Li1EffLNS2A_9ScaleType4KindE0ELNS_15FloatRoundStyleE2ESN_EENS_4gemm15EpilogueDefaultEEEEEvvEEEEvNT_6ParamsE,"",@"SHT_CUDA_INFO"
	.sectionflags	@""
	.align	4


	//----- nvinfo : EIATTR_CUDA_API_VERSION
	.align		4
        /*0000*/ 	.byte	0x04, 0x37
        /*0002*/ 	.short	(.L_18 - .L_17)
.L_17:
        /*0004*/ 	.word	0x00000082


	//----- nvinfo : EIATTR_KPARAM_INFO
	.align		4
.L_18:
        /*0008*/ 	.byte	0x04, 0x17
        /*000a*/ 	.short	(.L_20 - .L_19)
.L_19:
        /*000c*/ 	.word	0x00000000
        /*0010*/ 	.short	0x0000
        /*0012*/ 	.short	0x0070
        /*0014*/ 	.byte	0x00, 0xf0, 0x01, 0x0e


	//----- nvinfo : EIATTR_SPARSE_MMA_MASK
	.align		4
.L_20:
        /*0018*/ 	.byte	0x03, 0x50
        /*001a*/ 	.short	0x0000


	//----- nvinfo : EIATTR_MAXREG_COUNT
	.align		4
        /*001c*/ 	.byte	0x03, 0x1b
        /*001e*/ 	.short	0x00ff


	//----- nvinfo : EIATTR_NUM_BARRIERS
	.align		4
        /*0020*/ 	.byte	0x02, 0x4c
        /*0022*/ 	.byte	0x01
	.zero		1


	//----- nvinfo : EIATTR_MERCURY_ISA_VERSION
	.align		4
        /*0024*/ 	.byte	0x03, 0x5f
        /*0026*/ 	.short	0x0101


	//----- nvinfo : EIATTR_COOP_GROUP_MASK_REGIDS
	.align		4
        /*0028*/ 	.byte	0x04, 0x29
        /*002a*/ 	.short	(.L_22 - .L_21)


	//   ....[0]....
.L_21:
        /*002c*/ 	.word	0xffffffff


	//   ....[1]....
        /*0030*/ 	.word	0xffffffff


	//   ....[2]....
        /*0034*/ 	.word	0xffffffff


	//   ....[3]....
        /*0038*/ 	.word	0xffffffff


	//----- nvinfo : EIATTR_COOP_GROUP_INSTR_OFFSETS
	.align		4
.L_22:
        /*003c*/ 	.byte	0x04, 0x28
        /*003e*/ 	.short	(.L_24 - .L_23)


	//   ....[0]....
.L_23:
        /*0040*/ 	.word	0x00000070


	//   ....[1]....
        /*0044*/ 	.word	0x00000080


	//   ....[2]....
        /*0048*/ 	.word	0x00000140


	//   ....[3]....
        /*004c*/ 	.word	0x00000770


	//----- nvinfo : EIATTR_MBARRIER_INSTR_OFFSETS
	.align		4
.L_24:
        /*0050*/ 	.byte	0x04, 0x39
        /*0052*/ 	.short	(.L_26 - .L_25)


	//   ....[0]....
.L_25:
        /*0054*/ 	.word	0x00000310
        /*0058*/ 	.word	0x000000ff
        /*005c*/ 	.word	0x00036000
        /*0060*/ 	.short	0x0100
        /*0062*/ 	.byte	0x08
	.zero		1


	//   ....[1]....
        /*0064*/ 	.word	0x00000320
        /*0068*/ 	.word	0x000000ff
        /*006c*/ 	.word	0x00036048
        /*0070*/ 	.short	0x0100
        /*0072*/ 	.byte	0x08
	.zero		1


	//   ....[2]....
        /*0074*/ 	.word	0x00000330
        /*0078*/ 	.word	0x000000ff
        /*007c*/ 	.word	0x00036008
        /*0080*/ 	.short	0x0100
        /*0082*/ 	.byte	0x08
	.zero		1


	//   ....[3]....
        /*0084*/ 	.word	0x00000340
        /*0088*/ 	.word	0x000000ff
        /*008c*/ 	.word	0x00036050
        /*0090*/ 	.short	0x0100
        /*0092*/ 	.byte	0x08
	.zero		1


	//   ....[4]....
        /*0094*/ 	.word	0x00000350
        /*0098*/ 	.word	0x000000ff
        /*009c*/ 	.word	0x00036010
        /*00a0*/ 	.short	0x0100
        /*00a2*/ 	.byte	0x08
	.zero		1


	//   ....[5]....
        /*00a4*/ 	.word	0x00000360
        /*00a8*/ 	.word	0x000000ff
        /*00ac*/ 	.word	0x00036058
        /*00b0*/ 	.short	0x0100
        /*00b2*/ 	.byte	0x08
	.zero		1


	//   ....[6]....
        /*00b4*/ 	.word	0x00000370
        /*00b8*/ 	.word	0x000000ff
        /*00bc*/ 	.word	0x00036018
        /*00c0*/ 	.short	0x0100
        /*00c2*/ 	.byte	0x08
	.zero		1


	//   ....[7]....
        /*00c4*/ 	.word	0x00000380
        /*00c8*/ 	.word	0x000000ff
        /*00cc*/ 	.word	0x00036060
        /*00d0*/ 	.short	0x0100
        /*00d2*/ 	.byte	0x08
	.zero		1


	//   ....[8]....
        /*00d4*/ 	.word	0x00000390
        /*00d8*/ 	.word	0x000000ff
        /*00dc*/ 	.word	0x00036020
        /*00e0*/ 	.short	0x0100
        /*00e2*/ 	.byte	0x08
	.zero		1


	//   ....[9]....
        /*00e4*/ 	.word	0x000003a0
        /*00e8*/ 	.word	0x000000ff
        /*00ec*/ 	.word	0x00036068
        /*00f0*/ 	.short	0x0100
        /*00f2*/ 	.byte	0x08
	.zero		1


	//   ....[10]....
        /*00f4*/ 	.word	0x000003b0
        /*00f8*/ 	.word	0x000000ff
        /*00fc*/ 	.word	0x00036028
        /*0100*/ 	.short	0x0100
        /*0102*/ 	.byte	0x08
	.zero		1


	//   ....[11]....
        /*0104*/ 	.word	0x000003c0
        /*0108*/ 	.word	0x000000ff
        /*010c*/ 	.word	0x00036070
        /*0110*/ 	.short	0x0100
        /*0112*/ 	.byte	0x08
	.zero		1


	//   ....[12]....
        /*0114*/ 	.word	0x000003d0
        /*0118*/ 	.word	0x000000ff
        /*011c*/ 	.word	0x00036030
        /*0120*/ 	.short	0x0100
        /*0122*/ 	.byte	0x08
	.zero		1


	//   ....[13]....
        /*0124*/ 	.word	0x000003e0
        /*0128*/ 	.word	0x000000ff
        /*012c*/ 	.word	0x00036078
        /*0130*/ 	.short	0x0100
        /*0132*/ 	.byte	0x08
	.zero		1


	//   ....[14]....
        /*0134*/ 	.word	0x000003f0
        /*0138*/ 	.word	0x000000ff
        /*013c*/ 	.word	0x00036038
        /*0140*/ 	.short	0x0100
        /*0142*/ 	.byte	0x08
	.zero		1


	//   ....[15]....
        /*0144*/ 	.word	0x00000400
        /*0148*/ 	.word	0x000000ff
        /*014c*/ 	.word	0x00036080
        /*0150*/ 	.short	0x0100
        /*0152*/ 	.byte	0x08
	.zero		1


	//   ....[16]....
        /*0154*/ 	.word	0x00000410
        /*0158*/ 	.word	0x000000ff
        /*015c*/ 	.word	0x00036040
        /*0160*/ 	.short	0x0100
        /*0162*/ 	.byte	0x08
	.zero		1


	//   ....[17]....
        /*0164*/ 	.word	0x00000420
        /*0168*/ 	.word	0x000000ff
        /*016c*/ 	.word	0x00036088
        /*0170*/ 	.short	0x0100
        /*0172*/ 	.byte	0x08
	.zero		1


	//   ....[18]....
        /*0174*/ 	.word	0x00001140
        /*0178*/ 	.word	0x0000000a
        /*017c*/ 	.word	0x00036000
        /*0180*/ 	.short	0x010a
        /*0182*/ 	.byte	0x3f
	.zero		1


	//   ....[19]....
        /*0184*/ 	.word	0x000014c0
        /*0188*/ 	.word	0x0000000c
        /*018c*/ 	.word	0x00036000
        /*0190*/ 	.short	0x010a
        /*0192*/ 	.byte	0x3f
	.zero		1


	//   ....[20]....
        /*0194*/ 	.word	0x000016e0
        /*0198*/ 	.word	0x0000000b
        /*019c*/ 	.word	0x00000000
        /*01a0*/ 	.short	0x0101
        /*01a2*/ 	.byte	0x3f
	.zero		1


	//   ....[21]....
        /*01a4*/ 	.word	0x00001930
        /*01a8*/ 	.word	0x00000007
        /*01ac*/ 	.word	0x00000000
        /*01b0*/ 	.short	0x0101
        /*01b2*/ 	.byte	0x3f
	.zero		1


	//   ....[22]....
        /*01b4*/ 	.word	0x00006260
        /*01b8*/ 	.word	0x0000000b
        /*01bc*/ 	.word	0x00036048
        /*01c0*/ 	.short	0x010a
        /*01c2*/ 	.byte	0x3f
	.zero		1


	//   ....[23]....
        /*01c4*/ 	.word	0x00006990
        /*01c8*/ 	.word	0x00000003
        /*01cc*/ 	.word	0x00000000
        /*01d0*/ 	.short	0x010a
        /*01d2*/ 	.byte	0x3f
	.zero		1


	//   ....[24]....
        /*01d4*/ 	.word	0x00006a40
        /*01d8*/ 	.word	0x00000000
        /*01dc*/ 	.word	0x00000000
        /*01e0*/ 	.short	0x010a
        /*01e2*/ 	.byte	0x3f
	.zero		1


	//   ....[25]....
        /*01e4*/ 	.word	0x00006af0
        /*01e8*/ 	.word	0x00000000
        /*01ec*/ 	.word	0x00000000
        /*01f0*/ 	.short	0x010a
        /*01f2*/ 	.byte	0x3f
	.zero		1


	//   ....[26]....
        /*01f4*/ 	.word	0x00006ba0
        /*01f8*/ 	.word	0x00000000
        /*01fc*/ 	.word	0x00000000
        /*0200*/ 	.short	0x010a
        /*0202*/ 	.byte	0x3f
	.zero		1


	//   ....[27]....
        /*0204*/ 	.word	0x00006c50
        /*0208*/ 	.word	0x00000000
        /*020c*/ 	.word	0x00000000
        /*0210*/ 	.short	0x010a
        /*0212*/ 	.byte	0x3f
	.zero		1


	//   ....[28]....
        /*0214*/ 	.word	0x00006d00
        /*0218*/ 	.word	0x00000000
        /*021c*/ 	.word	0x00000000
        /*0220*/ 	.short	0x010a
        /*0222*/ 	.byte	0x3f
	.zero		1


	//   ....[29]....
        /*0224*/ 	.word	0x00006db0
        /*0228*/ 	.word	0x00000000
        /*022c*/ 	.word	0x00000000
        /*0230*/ 	.short	0x010a
        /*0232*/ 	.byte	0x3f
	.zero		1


	//   ....[30]....
        /*0234*/ 	.word	0x00006e60
        /*0238*/ 	.word	0x00000000
        /*023c*/ 	.word	0x00000000
        /*0240*/ 	.short	0x010a
        /*0242*/ 	.byte	0x3f
	.zero		1


	//   ....[31]....
        /*0244*/ 	.word	0x00006f10
        /*0248*/ 	.word	0x00000007
        /*024c*/ 	.word	0x00000000
        /*0250*/ 	.short	0x010a
        /*0252*/ 	.byte	0x3f
	.zero		1


	//----- nvinfo : EIATTR_NUM_MBARRIERS
	.align		4
.L_26:
        /*0254*/ 	.byte	0x03, 0x38
        /*0256*/ 	.short	0x0012


	//----- nvinfo : EIATTR_EXIT_INSTR_OFFSETS
	.align		4
        /*0258*/ 	.byte	0x04, 0x1c
        /*025a*/ 	.short	(.L_28 - .L_27)


	//   ....[0]....
.L_27:
        /*025c*/ 	.word	0x00000e70


	//   ....[1]....
        /*0260*/ 	.word	0x00001b70


	//   ....[2]....
        /*0264*/ 	.word	0x00001c80


	//   ....[3]....
        /*0268*/ 	.word	0x00004dd0


	//   ....[4]....
        /*026c*/ 	.word	0x00004e00


	//   ....[5]....
        /*0270*/ 	.word	0x00006050


	//   ....[6]....
        /*0274*/ 	.word	0x00006080


	//   ....[7]....
        /*0278*/ 	.word	0x000060a0


	//   ....[8]....
        /*027c*/ 	.word	0x00006880


	//   ....[9]....
        /*0280*/ 	.word	0x00006f40


	//----- nvinfo : EIATTR_MAX_THREADS
	.align		4
.L_28:
        /*0284*/ 	.byte	0x04, 0x05
        /*0286*/ 	.short	(.L_30 - .L_29)
.L_29:
        /*0288*/ 	.word	0x00000100
        /*028c*/ 	.word	0x00000001
        /*0290*/ 	.word	0x00000001


	//----- nvinfo : EIATTR_CRS_STACK_SIZE
	.align		4
.L_30:
        /*0294*/ 	.byte	0x04, 0x1e
        /*0296*/ 	.short	(.L_32 - .L_31)
.L_31:
        /*0298*/ 	.word	0x00000000


	//----- nvinfo : EIATTR_CBANK_PARAM_SIZE
	.align		4
.L_32:
        /*029c*/ 	.byte	0x03, 0x19
        /*029e*/ 	.short	0x03f0


	//----- nvinfo : EIATTR_PARAM_CBANK
	.align		4
        /*02a0*/ 	.byte	0x04, 0x0a
        /*02a2*/ 	.short	(.L_34 - .L_33)
	.align		4
.L_33:
        /*02a4*/ 	.word	index@(.nv.constant0._ZN7cutlass13device_kernelINS_4conv6kernel13ConvUniversalINS1_16ConvProblemShapeILNS1_8OperatorE2ELi2EEENS1_10collective14CollectiveConvINS1_46MainloopSm90TmaGmmaWarpSpecializedImplicitGemmILS5_2ELi9ELi2EN4cute5tupleIJNSA_1CILi2EEENSC_ILi1EEESE_EEENS1_36KernelImplicitTmaWarpSpecializedSm90ELi1EEENSB_IJNSC_ILi64EEENSB_IJNSC_ILi128EEEEEENSB_IJSI_EEEEEENS_10bfloat16_tESN_NSA_8TiledMMAINSA_8MMA_AtomIJNSA_4SM904GMMA28MMA_64x128x16_F32BF16BF16_SSILNSR_5MajorE1ELST_1ELNSR_7ScaleInE1ELSU_1EEEEEENSA_6LayoutINSB_IJSE_SE_SE_EEENSB_IJNSC_ILi0EEESZ_SZ_EEEEENSB_IJNSA_10UnderscoreES12_S12_EEEEENS7_6detail26Sm90ImplicitGemmTileTraitsINSA_13SM90_TMA_LOADENSA_14ComposedLayoutINSA_7SwizzleILi3ELi4ELi3EEENSA_18smem_ptr_flag_bitsILi16EEENSX_INSB_IJNSB_IJSI_SE_EEENSB_IJNSC_ILi8EEES1E_EEENSB_IJSE_NSC_ILi9EEEEEEEEENSB_IJNSB_IJSE_SZ_EEENSB_IJSI_NSC_ILi512EEEEEENSB_IJSZ_NSC_ILi4096EEEEEEEEEEEEEvEENS16_INSA_30SM90_TMA_LOAD_IM2COL_MULTICASTENS18_IS1A_S1C_NSX_INSB_IJNSB_IJSI_SD_EEES1F_S1H_EEENSB_IJNSB_IJSE_S1M_EEES1L_NSB_IJSZ_NSC_ILi8192EEEEEEEEEEEEEvEEEENS_8epilogue10collective6detail29Sm90TmaWarpSpecializedAdapterINS24_15DefaultEpilogueISN_NSB_IJlNSB_IJSE_llEEESZ_EEES29_NS23_6thread17LinearCombinationISN_Li1EffLNS2A_9ScaleType4KindE0ELNS_15FloatRoundStyleE2ESN_EENS_4gemm15EpilogueDefaultEEEEEvvEEEEvNT_6ParamsE)
        /*02a8*/ 	.short	0x0210
        /*02aa*/ 	.short	0x03f0


	//----- nvinfo : EIATTR_SW_WAR
	.align		4
.L_34:
        /*02ac*/ 	.byte	0x04, 0x36
        /*02ae*/ 	.short	(.L_36 - .L_35)
.L_35:
        /*02b0*/ 	.word	0x00000008
.L_36:


//--------------------- .nv.callgraph             --------------------------
	.section	.nv.callgraph,"",@"SHT_CUDA_CALLGRAPH"
	.align	4
	.sectionentsize	8
	.align		4
        /*0000*/ 	.word	0x00000000
	.align		4
        /*0004*/ 	.word	0xffffffff
	.align		4
        /*0008*/ 	.word	0x00000000
	.align		4
        /*000c*/ 	.word	0xfffffffe
	.align		4
        /*0010*/ 	.word	0x00000000
	.align		4
        /*0014*/ 	.word	0xfffffffd
	.align		4
        /*0018*/ 	.word	0x00000000
	.align		4
        /*001c*/ 	.word	0xfffffffc


//--------------------- .nv.constant4             --------------------------
	.section	.nv.constant4,"a",@progbits
	.align	8
	.align		8
.nv.constant4:
        /*0000*/ 	.dword	_ZN39_INTERNAL_bb9735d3_4_k_cu_bafe3435_38454cuda3std3__45__cpo5beginE
	.align		8
        /*0008*/ 	.dword	_ZN39_INTERNAL_bb9735d3_4_k_cu_bafe3435_38454cuda3std3__45__cpo3endE
	.align		8
        /*0010*/ 	.dword	_ZN39_INTERNAL_bb9735d3_4_k_cu_bafe3435_38454cuda3std3__45__cpo6cbeginE
	.align		8
        /*0018*/ 	.dword	_ZN39_INTERNAL_bb9735d3_4_k_cu_bafe3435_38454cuda3std3__45__cpo4cendE
	.align		8
        /*0020*/ 	.dword	_ZN39_INTERNAL_bb9735d3_4_k_cu_bafe3435_38454cuda3std3__441_GLOBAL__N__bb9735d3_4_k_cu_bafe3435_38456ignoreE
	.align		8
        /*0028*/ 	.dword	_ZN39_INTERNAL_bb9735d3_4_k_cu_bafe3435_38454cuda3std3__419piecewise_constructE
	.align		8
        /*0030*/ 	.dword	_ZN39_INTERNAL_bb9735d3_4_k_cu_bafe3435_38454cuda3std3__48in_placeE
	.align		8
        /*0038*/ 	.dword	_ZN39_INTERNAL_bb9735d3_4_k_cu_bafe3435_38454cuda3std6ranges3__45__cpo4swapE
	.align		8
        /*0040*/ 	.dword	_ZN39_INTERNAL_bb9735d3_4_k_cu_bafe3435_38454cuda3std6ranges3__45__cpo9iter_moveE
	.align		8
        /*0048*/ 	.dword	_ZN39_INTERNAL_bb9735d3_4_k_cu_bafe3435_38454cute7productE
	.align		8
        /*0050*/ 	.dword	_ZN39_INTERNAL_bb9735d3_4_k_cu_bafe3435_38454cute1_E


//--------------------- .text._ZN7cutlass13device_kernelINS_4conv6kernel13ConvUniversalINS1_16ConvProblemShapeILNS1_8OperatorE2ELi2EEENS1_10collective14CollectiveConvINS1_46MainloopSm90TmaGmmaWarpSpecializedImplicitGemmILS5_2ELi9ELi2EN4cute5tupleIJNSA_1CILi2EEENSC_ILi1EEESE_EEENS1_36KernelImplicitTmaWarpSpecializedSm90ELi1EEENSB_IJNSC_ILi64EEENSB_IJNSC_ILi128EEEEEENSB_IJSI_EEEEEENS_10bfloat16_tESN_NSA_8TiledMMAINSA_8MMA_AtomIJNSA_4SM904GMMA28MMA_64x128x16_F32BF16BF16_SSILNSR_5MajorE1ELST_1ELNSR_7ScaleInE1ELSU_1EEEEEENSA_6LayoutINSB_IJSE_SE_SE_EEENSB_IJNSC_ILi0EEESZ_SZ_EEEEENSB_IJNSA_10UnderscoreES12_S12_EEEEENS7_6detail26Sm90ImplicitGemmTileTraitsINSA_13SM90_TMA_LOADENSA_14ComposedLayoutINSA_7SwizzleILi3ELi4ELi3EEENSA_18smem_ptr_flag_bitsILi16EEENSX_INSB_IJNSB_IJSI_SE_EEENSB_IJNSC_ILi8EEES1E_EEENSB_IJSE_NSC_ILi9EEEEEEEEENSB_IJNSB_IJSE_SZ_EEENSB_IJSI_NSC_ILi512EEEEEENSB_IJSZ_NSC_ILi4096EEEEEEEEEEEEEvEENS16_INSA_30SM90_TMA_LOAD_IM2COL_MULTICASTENS18_IS1A_S1C_NSX_INSB_IJNSB_IJSI_SD_EEES1F_S1H_EEENSB_IJNSB_IJSE_S1M_EEES1L_NSB_IJSZ_NSC_ILi8192EEEEEEEEEEEEEvEEEENS_8epilogue10collective6detail29Sm90TmaWarpSpecializedAdapterINS24_15DefaultEpilogueISN_NSB_IJlNSB_IJSE_llEEESZ_EEES29_NS23_6thread17LinearCombinationISN_Li1EffLNS2A_9ScaleType4KindE0ELNS_15FloatRoundStyleE2ESN_EENS_4gemm15EpilogueDefaultEEEEEvvEEEEvNT_6ParamsE --------------------------
	.section	.text._ZN7cutlass13device_kernelINS_4conv6kernel13ConvUniversalINS1_16ConvProblemShapeILNS1_8OperatorE2ELi2EEENS1_10collective14CollectiveConvINS1_46MainloopSm90TmaGmmaWarpSpecializedImplicitGemmILS5_2ELi9ELi2EN4cute5tupleIJNSA_1CILi2EEENSC_ILi1EEESE_EEENS1_36KernelImplicitTmaWarpSpecializedSm90ELi1EEENSB_IJNSC_ILi64EEENSB_IJNSC_ILi128EEEEEENSB_IJSI_EEEEEENS_10bfloat16_tESN_NSA_8TiledMMAINSA_8MMA_AtomIJNSA_4SM904GMMA28MMA_64x128x16_F32BF16BF16_SSILNSR_5MajorE1ELST_1ELNSR_7ScaleInE1ELSU_1EEEEEENSA_6LayoutINSB_IJSE_SE_SE_EEENSB_IJNSC_ILi0EEESZ_SZ_EEEEENSB_IJNSA_10UnderscoreES12_S12_EEEEENS7_6detail26Sm90ImplicitGemmTileTraitsINSA_13SM90_TMA_LOADENSA_14ComposedLayoutINSA_7SwizzleILi3ELi4ELi3EEENSA_18smem_ptr_flag_bitsILi16EEENSX_INSB_IJNSB_IJSI_SE_EEENSB_IJNSC_ILi8EEES1E_EEENSB_IJSE_NSC_ILi9EEEEEEEEENSB_IJNSB_IJSE_SZ_EEENSB_IJSI_NSC_ILi512EEEEEENSB_IJSZ_NSC_ILi4096EEEEEEEEEEEEEvEENS16_INSA_30SM90_TMA_LOAD_IM2COL_MULTICASTENS18_IS1A_S1C_NSX_INSB_IJNSB_IJSI_SD_EEES1F_S1H_EEENSB_IJNSB_IJSE_S1M_EEES1L_NSB_IJSZ_NSC_ILi8192EEEEEEEEEEEEEvEEEENS_8epilogue10collective6detail29Sm90TmaWarpSpecializedAdapterINS24_15DefaultEpilogueISN_NSB_IJlNSB_IJSE_llEEESZ_EEES29_NS23_6thread17LinearCombinationISN_Li1EffLNS2A_9ScaleType4KindE0ELNS_15FloatRoundStyleE2ESN_EENS_4gemm15EpilogueDefaultEEEEEvvEEEEvNT_6ParamsE,"ax",@progbits
	.align	128
.text._ZN7cutlass13device_kernelINS_4conv6kernel13ConvUniversalINS1_16ConvProblemShapeILNS1_8OperatorE2ELi2EEENS1_10collective14CollectiveConvINS1_46MainloopSm90TmaGmmaWarpSpecializedImplicitGemmILS5_2ELi9ELi2EN4cute5tupleIJNSA_1CILi2EEENSC_ILi1EEESE_EEENS1_36KernelImplicitTmaWarpSpecializedSm90ELi1EEENSB_IJNSC_ILi64EEENSB_IJNSC_ILi128EEEEEENSB_IJSI_EEEEEENS_10bfloat16_tESN_NSA_8TiledMMAINSA_8MMA_AtomIJNSA_4SM904GMMA28MMA_64x128x16_F32BF16BF16_SSILNSR_5MajorE1ELST_1ELNSR_7ScaleInE1ELSU_1EEEEEENSA_6LayoutINSB_IJSE_SE_SE_EEENSB_IJNSC_ILi0EEESZ_SZ_EEEEENSB_IJNSA_10UnderscoreES12_S12_EEEEENS7_6detail26Sm90ImplicitGemmTileTraitsINSA_13SM90_TMA_LOADENSA_14ComposedLayoutINSA_7SwizzleILi3ELi4ELi3EEENSA_18smem_ptr_flag_bitsILi16EEENSX_INSB_IJNSB_IJSI_SE_EEENSB_IJNSC_ILi8EEES1E_EEENSB_IJSE_NSC_ILi9EEEEEEEEENSB_IJNSB_IJSE_SZ_EEENSB_IJSI_NSC_ILi512EEEEEENSB_IJSZ_NSC_ILi4096EEEEEEEEEEEEEvEENS16_INSA_30SM90_TMA_LOAD_IM2COL_MULTICASTENS18_IS1A_S1C_NSX_INSB_IJNSB_IJSI_SD_EEES1F_S1H_EEENSB_IJNSB_IJSE_S1M_EEES1L_NSB_IJSZ_NSC_ILi8192EEEEEEEEEEEEEvEEEENS_8epilogue10collective6detail29Sm90TmaWarpSpecializedAdapterINS24_15DefaultEpilogueISN_NSB_IJlNSB_IJSE_llEEESZ_EEES29_NS23_6thread17LinearCombinationISN_Li1EffLNS2A_9ScaleType4KindE0ELNS_15FloatRoundStyleE2ESN_EENS_4gemm15EpilogueDefaultEEEEEvvEEEEvNT_6ParamsE:
        .type           _ZN7cutlass13device_kernelINS_4conv6kernel13ConvUniversalINS1_16ConvProblemShapeILNS1_8OperatorE2ELi2EEENS1_10collective14CollectiveConvINS1_46MainloopSm90TmaGmmaWarpSpecializedImplicitGemmILS5_2ELi9ELi2EN4cute5tupleIJNSA_1CILi2EEENSC_ILi1EEESE_EEENS1_36KernelImplicitTmaWarpSpecializedSm90ELi1EEENSB_IJNSC_ILi64EEENSB_IJNSC_ILi128EEEEEENSB_IJSI_EEEEEENS_10bfloat16_tESN_NSA_8TiledMMAINSA_8MMA_AtomIJNSA_4SM904GMMA28MMA_64x128x16_F32BF16BF16_SSILNSR_5MajorE1ELST_1ELNSR_7ScaleInE1ELSU_1EEEEEENSA_6LayoutINSB_IJSE_SE_SE_EEENSB_IJNSC_ILi0EEESZ_SZ_EEEEENSB_IJNSA_10UnderscoreES12_S12_EEEEENS7_6detail26Sm90ImplicitGemmTileTraitsINSA_13SM90_TMA_LOADENSA_14ComposedLayoutINSA_7SwizzleILi3ELi4ELi3EEENSA_18smem_ptr_flag_bitsILi16EEENSX_INSB_IJNSB_IJSI_SE_EEENSB_IJNSC_ILi8EEES1E_EEENSB_IJSE_NSC_ILi9EEEEEEEEENSB_IJNSB_IJSE_SZ_EEENSB_IJSI_NSC_ILi512EEEEEENSB_IJSZ_NSC_ILi4096EEEEEEEEEEEEEvEENS16_INSA_30SM90_TMA_LOAD_IM2COL_MULTICASTENS18_IS1A_S1C_NSX_INSB_IJNSB_IJSI_SD_EEES1F_S1H_EEENSB_IJNSB_IJSE_S1M_EEES1L_NSB_IJSZ_NSC_ILi8192EEEEEEEEEEEEEvEEEENS_8epilogue10collective6detail29Sm90TmaWarpSpecializedAdapterINS24_15DefaultEpilogueISN_NSB_IJlNSB_IJSE_llEEESZ_EEES29_NS23_6thread17LinearCombinationISN_Li1EffLNS2A_9ScaleType4KindE0ELNS_15FloatRoundStyleE2ESN_EENS_4gemm15EpilogueDefaultEEEEEvvEEEEvNT_6ParamsE,@function
        .size           _ZN7cutlass13device_kernelINS_4conv6kernel13ConvUniversalINS1_16ConvProblemShapeILNS1_8OperatorE2ELi2EEENS1_10collective14CollectiveConvINS1_46MainloopSm90TmaGmmaWarpSpecializedImplicitGemmILS5_2ELi9ELi2EN4cute5tupleIJNSA_1CILi2EEENSC_ILi1EEESE_EEENS1_36KernelImplicitTmaWarpSpecializedSm90ELi1EEENSB_IJNSC_ILi64EEENSB_IJNSC_ILi128EEEEEENSB_IJSI_EEEEEENS_10bfloat16_tESN_NSA_8TiledMMAINSA_8MMA_AtomIJNSA_4SM904GMMA28MMA_64x128x16_F32BF16BF16_SSILNSR_5MajorE1ELST_1ELNSR_7ScaleInE1ELSU_1EEEEEENSA_6LayoutINSB_IJSE_SE_SE_EEENSB_IJNSC_ILi0EEESZ_SZ_EEEEENSB_IJNSA_10UnderscoreES12_S12_EEEEENS7_6detail26Sm90ImplicitGemmTileTraitsINSA_13SM90_TMA_LOADENSA_14ComposedLayoutINSA_7SwizzleILi3ELi4ELi3EEENSA_18smem_ptr_flag_bitsILi16EEENSX_INSB_IJNSB_IJSI_SE_EEENSB_IJNSC_ILi8EEES1E_EEENSB_IJSE_NSC_ILi9EEEEEEEEENSB_IJNSB_IJSE_SZ_EEENSB_IJSI_NSC_ILi512EEEEEENSB_IJSZ_NSC_ILi4096EEEEEEEEEEEEEvEENS16_INSA_30SM90_TMA_LOAD_IM2COL_MULTICASTENS18_IS1A_S1C_NSX_INSB_IJNSB_IJSI_SD_EEES1F_S1H_EEENSB_IJNSB_IJSE_S1M_EEES1L_NSB_IJSZ_NSC_ILi8192EEEEEEEEEEEEEvEEEENS_8epilogue10collective6detail29Sm90TmaWarpSpecializedAdapterINS24_15DefaultEpilogueISN_NSB_IJlNSB_IJSE_llEEESZ_EEES29_NS23_6thread17LinearCombinationISN_Li1EffLNS2A_9ScaleType4KindE0ELNS_15FloatRoundStyleE2ESN_EENS_4gemm15EpilogueDefaultEEEEEvvEEEEvNT_6ParamsE,(.L_x_169 - _ZN7cutlass13device_kernelINS_4conv6kernel13ConvUniversalINS1_16ConvProblemShapeILNS1_8OperatorE2ELi2EEENS1_10collective14CollectiveConvINS1_46MainloopSm90TmaGmmaWarpSpecializedImplicitGemmILS5_2ELi9ELi2EN4cute5tupleIJNSA_1CILi2EEENSC_ILi1EEESE_EEENS1_36KernelImplicitTmaWarpSpecializedSm90ELi1EEENSB_IJNSC_ILi64EEENSB_IJNSC_ILi128EEEEEENSB_IJSI_EEEEEENS_10bfloat16_tESN_NSA_8TiledMMAINSA_8MMA_AtomIJNSA_4SM904GMMA28MMA_64x128x16_F32BF16BF16_SSILNSR_5MajorE1ELST_1ELNSR_7ScaleInE1ELSU_1EEEEEENSA_6LayoutINSB_IJSE_SE_SE_EEENSB_IJNSC_ILi0EEESZ_SZ_EEEEENSB_IJNSA_10UnderscoreES12_S12_EEEEENS7_6detail26Sm90ImplicitGemmTileTraitsINSA_13SM90_TMA_LOADENSA_14ComposedLayoutINSA_7SwizzleILi3ELi4ELi3EEENSA_18smem_ptr_flag_bitsILi16EEENSX_INSB_IJNSB_IJSI_SE_EEENSB_IJNSC_ILi8EEES1E_EEENSB_IJSE_NSC_ILi9EEEEEEEEENSB_IJNSB_IJSE_SZ_EEENSB_IJSI_NSC_ILi512EEEEEENSB_IJSZ_NSC_ILi4096EEEEEEEEEEEEEvEENS16_INSA_30SM90_TMA_LOAD_IM2COL_MULTICASTENS18_IS1A_S1C_NSX_INSB_IJNSB_IJSI_SD_EEES1F_S1H_EEENSB_IJNSB_IJSE_S1M_EEES1L_NSB_IJSZ_NSC_ILi8192EEEEEEEEEEEEEvEEEENS_8epilogue10collective6detail29Sm90TmaWarpSpecializedAdapterINS24_15DefaultEpilogueISN_NSB_IJlNSB_IJSE_llEEESZ_EEES29_NS23_6thread17LinearCombinationISN_Li1EffLNS2A_9ScaleType4KindE0ELNS_15FloatRoundStyleE2ESN_EENS_4gemm15EpilogueDefaultEEEEEvvEEEEvNT_6ParamsE)
        .other          _ZN7cutlass13device_kernelINS_4conv6kernel13ConvUniversalINS1_16ConvProblemShapeILNS1_8OperatorE2ELi2EEENS1_10collective14CollectiveConvINS1_46MainloopSm90TmaGmmaWarpSpecializedImplicitGemmILS5_2ELi9ELi2EN4cute5tupleIJNSA_1CILi2EEENSC_ILi1EEESE_EEENS1_36KernelImplicitTmaWarpSpecializedSm90ELi1EEENSB_IJNSC_ILi64EEENSB_IJNSC_ILi128EEEEEENSB_IJSI_EEEEEENS_10bfloat16_tESN_NSA_8TiledMMAINSA_8MMA_AtomIJNSA_4SM904GMMA28MMA_64x128x16_F32BF16BF16_SSILNSR_5MajorE1ELST_1ELNSR_7ScaleInE1ELSU_1EEEEEENSA_6LayoutINSB_IJSE_SE_SE_EEENSB_IJNSC_ILi0EEESZ_SZ_EEEEENSB_IJNSA_10UnderscoreES12_S12_EEEEENS7_6detail26Sm90ImplicitGemmTileTraitsINSA_13SM90_TMA_LOADENSA_14ComposedLayoutINSA_7SwizzleILi3ELi4ELi3EEENSA_18smem_ptr_flag_bitsILi16EEENSX_INSB_IJNSB_IJSI_SE_EEENSB_IJNSC_ILi8EEES1E_EEENSB_IJSE_NSC_ILi9EEEEEEEEENSB_IJNSB_IJSE_SZ_EEENSB_IJSI_NSC_ILi512EEEEEENSB_IJSZ_NSC_ILi4096EEEEEEEEEEEEEvEENS16_INSA_30SM90_TMA_LOAD_IM2COL_MULTICASTENS18_IS1A_S1C_NSX_INSB_IJNSB_IJSI_SD_EEES1F_S1H_EEENSB_IJNSB_IJSE_S1M_EEES1L_NSB_IJSZ_NSC_ILi8192EEEEEEEEEEEEEvEEEENS_8epilogue10collective6detail29Sm90TmaWarpSpecializedAdapterINS24_15DefaultEpilogueISN_NSB_IJlNSB_IJSE_llEEESZ_EEES29_NS23_6thread17LinearCombinationISN_Li1EffLNS2A_9ScaleType4KindE0ELNS_15FloatRoundStyleE2ESN_EENS_4gemm15EpilogueDefaultEEEEEvvEEEEvNT_6ParamsE,@"STO_CUDA_ENTRY STV_DEFAULT"
_ZN7cutlass13device_kernelINS_4conv6kernel13ConvUniversalINS1_16ConvProblemShapeILNS1_8OperatorE2ELi2EEENS1_10collective14CollectiveConvINS1_46MainloopSm90TmaGmmaWarpSpecializedImplicitGemmILS5_2ELi9ELi2EN4cute5tupleIJNSA_1CILi2EEENSC_ILi1EEESE_EEENS1_36KernelImplicitTmaWarpSpecializedSm90ELi1EEENSB_IJNSC_ILi64EEENSB_IJNSC_ILi128EEEEEENSB_IJSI_EEEEEENS_10bfloat16_tESN_NSA_8TiledMMAINSA_8MMA_AtomIJNSA_4SM904GMMA28MMA_64x128x16_F32BF16BF16_SSILNSR_5MajorE1ELST_1ELNSR_7ScaleInE1ELSU_1EEEEEENSA_6LayoutINSB_IJSE_SE_SE_EEENSB_IJNSC_ILi0EEESZ_SZ_EEEEENSB_IJNSA_10UnderscoreES12_S12_EEEEENS7_6detail26Sm90ImplicitGemmTileTraitsINSA_13SM90_TMA_LOADENSA_14ComposedLayoutINSA_7SwizzleILi3ELi4ELi3EEENSA_18smem_ptr_flag_bitsILi16EEENSX_INSB_IJNSB_IJSI_SE_EEENSB_IJNSC_ILi8EEES1E_EEENSB_IJSE_NSC_ILi9EEEEEEEEENSB_IJNSB_IJSE_SZ_EEENSB_IJSI_NSC_ILi512EEEEEENSB_IJSZ_NSC_ILi4096EEEEEEEEEEEEEvEENS16_INSA_30SM90_TMA_LOAD_IM2COL_MULTICASTENS18_IS1A_S1C_NSX_INSB_IJNSB_IJSI_SD_EEES1F_S1H_EEENSB_IJNSB_IJSE_S1M_EEES1L_NSB_IJSZ_NSC_ILi8192EEEEEEEEEEEEEvEEEENS_8epilogue10collective6detail29Sm90TmaWarpSpecializedAdapterINS24_15DefaultEpilogueISN_NSB_IJlNSB_IJSE_llEEESZ_EEES29_NS23_6thread17LinearCombinationISN_Li1EffLNS2A_9ScaleType4KindE0ELNS_15FloatRoundStyleE2ESN_EENS_4gemm15EpilogueDefaultEEEEEvvEEEEvNT_6ParamsE:
[----:B------:R-:W-:Y:S01]  /*0000*/  LDC R1, c[0x0][0x28] ;  /* 0x00000a00ff017b82 */ /* 0x000fe20000000800 */
[----:B------:R-:W0:Y:S01]  /*0010*/  S2R R14, SR_TID.X ;  /* 0x00000000000e7919 */ /* 0x000e220000002100 */
[----:B------:R-:W-:Y:S01]  /*0020*/  ELECT P0, URZ, PT ;  /* 0x00000000003f782f */ /* 0x000fe20003800000 */
[----:B------:R-:W-:Y:S01]  /*0030*/  BSSY B0, `(.L_x_0) ;  /* 0x0000010000007945 */ /* 0x000fe20003800000 */
[----:B------:R-:W1:Y:S01]  /*0040*/  S2R R16, SR_CTAID.X ;  /* 0x0000000000107919 */ /* 0x000e620000002500 */
[--C-:B0-----:R-:W-:Y:S02]  /*0050*/  SHF.R.U32.HI R0, RZ, 0x5, R14.reuse ;  /* 0x00000005ff007819 */ /* 0x101fe4000001160e */
[----:B------:R-:W-:-:S03]  /*0060*/  SHF.R.U32.HI R2, RZ, 0x7, R14 ;  /* 0x00000007ff027819 */ /* 0x000fc6000001160e */
[----:B------:R-:W0:Y:S04]  /*0070*/  SHFL.IDX PT, R3, R0, RZ, 0x1f ;  /* 0x00001fff00037589 */ /* 0x000e2800000e0000 */
[----:B------:R2:W3:Y:S01]  /*0080*/  SHFL.IDX PT, R10, R2, RZ, 0x1f ;  /* 0x00001fff020a7589 */ /* 0x0004e200000e0000 */
[----:B0-----:R-:W-:-:S13]  /*0090*/  ISETP.NE.OR P0, PT, R3, RZ, !P0 ;  /* 0x000000ff0300720c */ /* 0x001fda0004705670 */
[----:B-123--:R-:W-:Y:S05]  /*00a0*/  @P0 BRA `(.L_x_1) ;  /* 0x0000000000200947 */ /* 0x00efea0003800000 */
[----:B------:R-:W-:Y:S02]  /*00b0*/  ULDC.64 UR4, c[0x0][0x198] ;  /* 0x0000660000047ab9 */ /* 0x000fe40000000a00 */
[----:B------:R-:W-:Y:S02]  /*00c0*/  UIADD3 UR6, UP0, UR4, 0xf0, URZ ;  /* 0x000000f004067890 */ /* 0x000fe4000ff1e03f */
[----:B------:R-:W-:Y:S02]  /*00d0*/  UIADD3 UR4, UP1, UR4, 0x1f0, URZ ;  /* 0x000001f004047890 */ /* 0x000fe4000ff3e03f */
[----:B------:R-:W-:Y:S02]  /*00e0*/  UIADD3.X UR7, URZ, UR5, URZ, UP0, !UPT ;  /* 0x000000053f077290 */ /* 0x000fe400087fe43f */
[----:B------:R-:W-:-:S07]  /*00f0*/  UIADD3.X UR5, URZ, UR5, URZ, UP1, !UPT ;  /* 0x000000053f057290 */ /* 0x000fce0008ffe43f */
[----:B------:R0:W-:Y:S02]  /*0100*/  UTMACCTL.PF [UR6] ;  /* 0x00000000060079b9 */ /* 0x0001e40008040000 */
[----:B------:R0:W-:Y:S02]  /*0110*/  UTMACCTL.PF [UR4] ;  /* 0x00000000040079b9 */ /* 0x0001e40008040000 */
[----:B0-----:R-:W-:Y:S01]  /*0120*/  NOP ;  /* 0x0000000000007918 */ /* 0x001fe20000000000 */
.L_x_1:
[----:B------:R-:W-:Y:S05]  /*0130*/  BSYNC B0 ;  /* 0x0000000000007941 */ /* 0x000fea0003800000 */
.L_x_0:
[----:B------:R-:W0:Y:S01]  /*0140*/  SHFL.IDX PT, R0, R0, RZ, 0x1f ;  /* 0x00001fff00007589 */ /* 0x000e2200000e0000 */
[----:B------:R-:W-:Y:S02]  /*0150*/  SHF.R.S32.HI R5, RZ, 0x1f, R14 ;  /* 0x0000001fff057819 */ /* 0x000fe4000001140e */
[----:B------:R-:W-:Y:S01]  /*0160*/  I2FP.F32.U32 R6, R16 ;  /* 0x0000001000067245 */ /* 0x000fe20000201000 */
[----:B------:R-:W1:Y:S01]  /*0170*/  S2R R18, SR_CTAID.Y ;  /* 0x0000000000127919 */ /* 0x000e620000002600 */
[----:B------:R-:W-:-:S04]  /*0180*/  LEA.HI R5, R5, R14, RZ, 0x7 ;  /* 0x0000000e05057211 */ /* 0x000fc800078f38ff */
[----:B------:R-:W-:-:S05]  /*0190*/  LOP3.LUT R5, R5, 0xffffff80, RZ, 0xc0, !PT ;  /* 0xffffff8005057812 */ /* 0x000fca00078ec0ff */
[----:B------:R-:W-:-:S05]  /*01a0*/  IMAD.IADD R17, R14, 0x1, -R5 ;  /* 0x000000010e117824 */ /* 0x000fca00078e0a05 */
[----:B------:R-:W-:-:S04]  /*01b0*/  SHF.R.S32.HI R2, RZ, 0x1f, R17 ;  /* 0x0000001fff027819 */ /* 0x000fc80000011411 */
[----:B------:R-:W-:Y:S02]  /*01c0*/  LEA.HI R2, R2, R17, RZ, 0x3 ;  /* 0x0000001102027211 */ /* 0x000fe400078f18ff */
[----:B0-----:R-:W-:Y:S02]  /*01d0*/  ISETP.NE.AND P0, PT, R0, RZ, PT ;  /* 0x000000ff0000720c */ /* 0x001fe40003f05270 */
[--C-:B------:R-:W-:Y:S02]  /*01e0*/  SHF.R.S32.HI R4, RZ, 0x3, R2.reuse ;  /* 0x00000003ff047819 */ /* 0x100fe40000011402 */
[----:B------:R-:W-:Y:S02]  /*01f0*/  SHF.R.S32.HI R5, RZ, 0x1f, R2 ;  /* 0x0000001fff057819 */ /* 0x000fe40000011402 */
[----:B------:R-:W-:-:S07]  /*0200*/  SHF.R.S32.HI R7, RZ, 0x1f, R0 ;  /* 0x0000001fff077819 */ /* 0x000fce0000011400 */
[----:B-1----:R-:W-:Y:S05]  /*0210*/  @P0 BRA `(.L_x_2) ;  /* 0x00000000008c0947 */ /* 0x002fea0003800000 */
[----:B------:R-:W-:Y:S01]  /*0220*/  ELECT P0, URZ, PT ;  /* 0x00000000003f782f */ /* 0x000fe20003800000 */
[----:B------:R-:W-:-:S12]  /*0230*/  BSSY B0, `(.L_x_2) ;  /* 0x0000021000007945 */ /* 0x000fd80003800000 */
[----:B------:R-:W-:Y:S05]  /*0240*/  @!P0 BRA `(.L_x_3) ;  /* 0x00000000007c8947 */ /* 0x000fea0003800000 */
[----:B------:R-:W0:Y:S01]  /*0250*/  S2UR UR8, SR_CgaCtaId ;  /* 0x00000000000879c3 */ /* 0x000e220000008800 */
[----:B------:R-:W-:Y:S01]  /*0260*/  UMOV UR4, 0x400 ;  /* 0x0000040000047882 */ /* 0x000fe20000000000 */
[----:B------:R-:W-:Y:S01]  /*0270*/  UMOV UR5, 0x1 ;  /* 0x0000000100057882 */ /* 0x000fe20000000000 */
[----:B------:R-:W-:Y:S02]  /*0280*/  UMOV UR6, 0x2 ;  /* 0x0000000200067882 */ /* 0x000fe40000000000 */
[----:B------:R-:W-:-:S04]  /*0290*/  UIADD3 UR6, -UR6, 0x100000, URZ ;  /* 0x0010000006067890 */ /* 0x000fc8000fffe13f */
[----:B------:R-:W-:Y:S02]  /*02a0*/  USHF.L.U32 UR7, UR6, 0xb, URZ ;  /* 0x0000000b06077899 */ /* 0x000fe4000800063f */
[----:B------:R-:W-:Y:S02]  /*02b0*/  USHF.L.U32 UR6, UR6, 0x1, URZ ;  /* 0x0000000106067899 */ /* 0x000fe4000800063f */
[----:B0-----:R-:W-:Y:S02]  /*02c0*/  ULEA UR8, UR8, UR4, 0x18 ;  /* 0x0000000408087291 */ /* 0x001fe4000f8ec03f */
[----:B------:R-:W-:-:S04]  /*02d0*/  UIADD3 UR4, -UR5, 0x100000, URZ ;  /* 0x0010000005047890 */ /* 0x000fc8000fffe13f */
[----:B------:R-:W-:Y:S02]  /*02e0*/  USHF.L.U32 UR5, UR4, 0xb, URZ ;  /* 0x0000000b04057899 */ /* 0x000fe4000800063f */
[----:B------:R-:W-:Y:S01]  /*02f0*/  USHF.L.U32 UR4, UR4, 0x1, URZ ;  /* 0x0000000104047899 */ /* 0x000fe2000800063f */
[----:B------:R-:W0:Y:S11]  /*0300*/  FENCE.VIEW.ASYNC.S ;  /* 0x00000000000073c6 */ /* 0x000e360000000000 */
[----:B0-----:R0:W1:Y:S01]  /*0310*/  SYNCS.EXCH.64 URZ, [UR8+0x36000], UR4 ;  /* 0x03600004083f75b2 */ /* 0x0010620008000100 */
[----:B------:R0:W2:Y:S01]  /*0320*/  SYNCS.EXCH.64 URZ, [UR8+0x36048], UR6 ;  /* 0x03604806083f75b2 */ /* 0x0000a20008000100 */
[----:B------:R0:W3:Y:S01]  /*0330*/  SYNCS.EXCH.64 URZ, [UR8+0x36008], UR4 ;  /* 0x03600804083f75b2 */ /* 0x0000e20008000100 */
[----:B------:R0:W4:Y:S01]  /*0340*/  SYNCS.EXCH.64 URZ, [UR8+0x36050], UR6 ;  /* 0x03605006083f75b2 */ /* 0x0001220008000100 */
[----:B------:R0:W0:Y:S01]  /*0350*/  SYNCS.EXCH.64 URZ, [UR8+0x36010], UR4 ;  /* 0x03601004083f75b2 */ /* 0x0000220008000100 */
        /* <DEDUP_REMOVED lines=13> */
[----:B------:R-:W-:Y:S01]  /*0430*/  NOP ;  /* 0x0000000000007918 */ /* 0x000fe20000000000 */
.L_x_3:
[----:B0-----:R-:W-:Y:S05]  /*0440*/  BSYNC B0 ;  /* 0x0000000000007941 */ /* 0x001fea0003800000 */
.L_x_2:
[----:B------:R-:W-:Y:S01]  /*0450*/  ULDC UR4, c[0x0][0x150] ;  /* 0x0000540000047ab9 */ /* 0x000fe20000000800 */
[----:B------:R-:W-:Y:S01]  /*0460*/  LEA.HI R5, R5, R4, RZ, 0x2 ;  /* 0x0000000405057211 */ /* 0x000fe200078f10ff */
[----:B------:R-:W-:Y:S01]  /*0470*/  FMUL R6, R6, UR4 ;  /* 0x0000000406067c20 */ /* 0x000fe20008400000 */
[----:B------:R-:W-:Y:S01]  /*0480*/  LEA.HI R7, R7, R0, RZ, 0x2 ;  /* 0x0000000007077211 */ /* 0x000fe200078f10ff */
[----:B------:R-:W-:Y:S01]  /*0490*/  ULDC UR4, c[0x0][0x154] ;  /* 0x0000550000047ab9 */ /* 0x000fe20000000800 */
[----:B------:R-:W-:Y:S01]  /*04a0*/  LOP3.LUT R5, R5, 0xfffffffc, RZ, 0xc0, !PT ;  /* 0xfffffffc05057812 */ /* 0x000fe200078ec0ff */
[----:B------:R-:W0:Y:S01]  /*04b0*/  LDC R11, c[0x0][0x140] ;  /* 0x00005000ff0b7b82 */ /* 0x000e220000000800 */
[----:B------:R-:W-:Y:S01]  /*04c0*/  LOP3.LUT R7, R7, 0x3ffffffc, RZ, 0xc0, !PT ;  /* 0x3ffffffc07077812 */ /* 0x000fe200078ec0ff */
[----:B------:R-:W5:Y:S01]  /*04d0*/  F2I.U32.TRUNC.NTZ R6, R6 ;  /* 0x0000000600067305 */ /* 0x000f62000020f000 */
[----:B------:R-:W-:Y:S01]  /*04e0*/  I2FP.F32.U32 R2, R18 ;  /* 0x0000001200027245 */ /* 0x000fe20000201000 */
[----:B------:R-:W-:Y:S01]  /*04f0*/  IMAD.IADD R5, R4, 0x1, -R5 ;  /* 0x0000000104057824 */ /* 0x000fe200078e0a05 */
[----:B------:R-:W-:Y:S01]  /*0500*/  LOP3.LUT P0, RZ, R17, 0x7, RZ, 0xc0, !PT ;  /* 0x0000000711ff7812 */ /* 0x000fe2000780c0ff */
[----:B------:R-:W-:Y:S01]  /*0510*/  IMAD.IADD R0, R0, 0x1, -R7 ;  /* 0x0000000100007824 */ /* 0x000fe200078e0a07 */
[----:B------:R-:W-:Y:S01]  /*0520*/  ISETP.NE.AND P3, PT, R10, 0x1, PT ;  /* 0x000000010a00780c */ /* 0x000fe20003f65270 */
[----:B------:R-:W-:Y:S01]  /*0530*/  FMUL R8, R2, UR4 ;  /* 0x0000000402087c20 */ /* 0x000fe20008400000 */
[----:B------:R-:W-:Y:S01]  /*0540*/  ULDC UR4, c[0x0][0x144] ;  /* 0x0000510000047ab9 */ /* 0x000fe20000000800 */
[----:B------:R-:W-:Y:S01]  /*0550*/  IMAD R5, R0, 0x4, R5 ;  /* 0x0000000400057824 */ /* 0x000fe200078e0205 */
[----:B------:R-:W-:Y:S01]  /*0560*/  NOP ;  /* 0x0000000000007918 */ /* 0x000fe20000000000 */
[----:B------:R-:W-:-:S02]  /*0570*/  NOP ;  /* 0x0000000000007918 */ /* 0x000fc40000000000 */
[----:B------:R-:W1:Y:S01]  /*0580*/  F2I.U32.TRUNC.NTZ R8, R8 ;  /* 0x0000000800087305 */ /* 0x000e62000020f000 */
[C---:B------:R-:W-:Y:S01]  /*0590*/  LEA.HI R0, R5.reuse, R5, RZ, 0x1 ;  /* 0x0000000505007211 */ /* 0x040fe200078f08ff */
[C---:B------:R-:W-:Y:S02]  /*05a0*/  IMAD.SHL.U32 R2, R5.reuse, 0x4, RZ ;  /* 0x0000000405027824 */ /* 0x040fe400078e00ff */
[----:B-----5:R-:W-:Y:S01]  /*05b0*/  IMAD.MOV R7, RZ, RZ, -R6 ;  /* 0x000000ffff077224 */ /* 0x020fe200078e0a06 */
[----:B------:R-:W-:Y:S02]  /*05c0*/  LOP3.LUT R0, R0, 0xfffffffe, RZ, 0xc0, !PT ;  /* 0xfffffffe00007812 */ /* 0x000fe400078ec0ff */
[----:B------:R-:W-:Y:S01]  /*05d0*/  LOP3.LUT R2, R5, 0xc, R2, 0x78, !PT ;  /* 0x0000000c05027812 */ /* 0x000fe200078e7802 */
[----:B------:R-:W-:Y:S01]  /*05e0*/  IMAD R7, R7, UR4, R16 ;  /* 0x0000000407077c24 */ /* 0x000fe2000f8e0210 */
[----:B------:R-:W-:Y:S01]  /*05f0*/  ULDC UR4, c[0x0][0x148] ;  /* 0x0000520000047ab9 */ /* 0x000fe20000000800 */
[----:B------:R-:W-:Y:S01]  /*0600*/  IMAD.IADD R0, R5, 0x1, -R0 ;  /* 0x0000000105007824 */ /* 0x000fe200078e0a00 */
[----:B0-----:R-:W-:-:S02]  /*0610*/  ISETP.EQ.U32.AND P1, PT, R11, 0x1, PT ;  /* 0x000000010b00780c */ /* 0x001fc40003f22070 */
[----:B------:R-:W-:Y:S02]  /*0620*/  ISETP.LT.U32.AND P0, PT, R2, 0x2, !P0 ;  /* 0x000000020200780c */ /* 0x000fe40004701070 */
[----:B------:R-:W-:Y:S01]  /*0630*/  ISETP.NE.AND P4, PT, R0, R7, PT ;  /* 0x000000070000720c */ /* 0x000fe20003f85270 */
[----:B-1----:R-:W-:Y:S01]  /*0640*/  IMAD.MOV R5, RZ, RZ, -R8 ;  /* 0x000000ffff057224 */ /* 0x002fe200078e0a08 */
[----:B------:R-:W-:-:S03]  /*0650*/  SHF.R.S32.HI R0, RZ, 0x1f, R3 ;  /* 0x0000001fff007819 */ /* 0x000fc60000011403 */
[----:B------:R-:W-:Y:S01]  /*0660*/  IMAD R5, R5, UR4, R18 ;  /* 0x0000000405057c24 */ /* 0x000fe2000f8e0212 */
[----:B------:R-:W-:-:S04]  /*0670*/  LEA.HI R0, R0, R3, RZ, 0x2 ;  /* 0x0000000300007211 */ /* 0x000fc800078f10ff */
[----:B------:R-:W-:-:S03]  /*0680*/  LOP3.LUT R0, R0, 0xfffffffc, RZ, 0xc0, !PT ;  /* 0xfffffffc00007812 */ /* 0x000fc600078ec0ff */
[----:B------:R-:W-:Y:S02]  /*0690*/  @P4 LEA.HI R4, R2, R2, RZ, 0x1 ;  /* 0x0000000202044211 */ /* 0x000fe400078f08ff */
[----:B------:R-:W-:Y:S01]  /*06a0*/  IMAD.IADD R9, R3, 0x1, -R0 ;  /* 0x0000000103097824 */ /* 0x000fe200078e0a00 */
[----:B------:R-:W-:Y:S02]  /*06b0*/  SEL R0, RZ, 0x1, !P0 ;  /* 0x00000001ff007807 */ /* 0x000fe40004000000 */
[----:B------:R-:W-:Y:S02]  /*06c0*/  @P4 SHF.R.S32.HI R4, RZ, 0x1, R4 ;  /* 0x00000001ff044819 */ /* 0x000fe40000011404 */
[----:B------:R-:W-:Y:S02]  /*06d0*/  LOP3.LUT P2, RZ, R10, R9, RZ, 0xfc, !PT ;  /* 0x000000090aff7212 */ /* 0x000fe4000784fcff */
[----:B------:R-:W-:Y:S01]  /*06e0*/  @P4 ISETP.NE.AND P5, PT, R4, R5, PT ;  /* 0x000000050400420c */ /* 0x000fe20003fa5270 */
[----:B------:R-:W-:Y:S01]  /*06f0*/  IMAD.MOV.U32 R5, RZ, RZ, 0x1 ;  /* 0x00000001ff057424 */ /* 0x000fe200078e00ff */
[----:B------:R-:W-:-:S02]  /*0700*/  SEL R3, RZ, 0x1, P2 ;  /* 0x00000001ff037807 */ /* 0x000fc40001000000 */
[----:B------:R-:W-:Y:S02]  /*0710*/  @P4 SEL R5, RZ, 0x1, P5 ;  /* 0x00000001ff054807 */ /* 0x000fe40002800000 */
[----:B------:R-:W-:Y:S02]  /*0720*/  SEL R3, R3, 0x2, P3 ;  /* 0x0000000203037807 */ /* 0x000fe40001800000 */
[----:B------:R-:W-:Y:S01]  /*0730*/  LOP3.LUT R5, R5, R0, RZ, 0xc0, !PT ;  /* 0x0000000005057212 */ /* 0x000fe200078ec0ff */
[----:B------:R-:W-:Y:S06]  /*0740*/  @!P1 BRA `(.L_x_4) ;  /* 0x0000000000089947 */ /* 0x000fec0003800000 */
[----:B--234-:R-:W-:Y:S01]  /*0750*/  UCGABAR_ARV ;  /* 0x00000000000079c7 */ /* 0x01cfe20008000000 */
[----:B------:R-:W-:Y:S05]  /*0760*/  BRA `(.L_x_5) ;  /* 0x0000000000047947 */ /* 0x000fea0003800000 */
.L_x_4:
[----:B--234-:R-:W-:Y:S01]  /*0770*/  NOP ;  /* 0x0000000000007918 */ /* 0x01cfe20000000000 */
.L_x_5:
[----:B------:R-:W-:Y:S01]  /*0780*/  ULDC.64 UR4, c[0x0][0x598] ;  /* 0x0001660000047ab9 */ /* 0x000fe20000000a00 */
[----:B------:R-:W-:Y:S01]  /*0790*/  ULDC.64 UR12, c[0x0][0x208] ;  /* 0x00008200000c7ab9 */ /* 0x000fe20000000a00 */
[----:B------:R-:W-:-:S04]  /*07a0*/  ISETP.NE.U32.AND P0, PT, RZ, UR4, PT ;  /* 0x00000004ff007c0c */ /* 0x000fc8000bf05070 */
[----:B------:R-:W-:-:S13]  /*07b0*/  ISETP.NE.AND.EX P0, PT, RZ, UR5, PT, P0 ;  /* 0x00000005ff007c0c */ /* 0x000fda000bf05300 */
[----:B------:R-:W-:Y:S05]  /*07c0*/  @!P0 BRA `(.L_x_6) ;  /* 0x00000000001c8947 */ /* 0x000fea0003800000 */
[----:B------:R-:W0:Y:S02]  /*07d0*/  LDC.64 R6, c[0x0][0x598] ;  /* 0x00016600ff067b82 */ /* 0x000e240000000a00 */
[----:B0-----:R-:W2:Y:S02]  /*07e0*/  LDG.E.64 R6, desc[UR12][R6.64] ;  /* 0x0000000c06067981 */ /* 0x001ea4000c1e1b00 */
[----:B--2---:R-:W-:-:S04]  /*07f0*/  ISETP.NE.U32.AND P0, PT, R6, RZ, PT ;  /* 0x000000ff0600720c */ /* 0x004fc80003f05070 */
[----:B------:R-:W-:-:S13]  /*0800*/  ISETP.NE.AND.EX P0, PT, R7, RZ, PT, P0 ;  /* 0x000000ff0700720c */ /* 0x000fda0003f05300 */
[----:B------:R-:W-:Y:S05]  /*0810*/  @!P0 BRA `(.L_x_6) ;  /* 0x0000000000088947 */ /* 0x000fea0003800000 */
[----:B------:R0:W5:Y:S01]  /*0820*/  LD.E R0, desc[UR12][R6.64] ;  /* 0x0000000c06007980 */ /* 0x000162000c101900 */
[----:B------:R-:W-:Y:S05]  /*0830*/  BRA `(.L_x_7) ;  /* 0x0000000000207947 */ /* 0x000fea0003800000 */
.L_x_6:
[----:B------:R-:W-:Y:S02]  /*0840*/  ULDC.64 UR4, c[0x0][0x588] ;  /* 0x0001620000047ab9 */ /* 0x000fe40000000a00 */
[----:B------:R-:W-:-:S04]  /*0850*/  ISETP.NE.U32.AND P0, PT, RZ, UR4, PT ;  /* 0x00000004ff007c0c */ /* 0x000fc8000bf05070 */
[----:B------:R-:W-:-:S13]  /*0860*/  ISETP.NE.AND.EX P0, PT, RZ, UR5, PT, P0 ;  /* 0x00000005ff007c0c */ /* 0x000fda000bf05300 */
[----:B------:R-:W-:Y:S05]  /*0870*/  @!P0 BRA `(.L_x_8) ;  /* 0x00000000000c8947 */ /* 0x000fea0003800000 */
[----:B------:R-:W0:Y:S02]  /*0880*/  LDC.64 R6, c[0x0][0x588] ;  /* 0x00016200ff067b82 */ /* 0x000e240000000a00 */
[----:B0-----:R1:W5:Y:S01]  /*0890*/  LDG.E R0, desc[UR12][R6.64] ;  /* 0x0000000c06007981 */ /* 0x001362000c1e1900 */
[----:B------:R-:W-:Y:S05]  /*08a0*/  BRA `(.L_x_7) ;  /* 0x0000000000047947 */ /* 0x000fea0003800000 */
.L_x_8:
[----:B------:R-:W2:Y:S02]  /*08b0*/  LDC R0, c[0x0][0x580] ;  /* 0x00016000ff007b82 */ /* 0x000ea40000000800 */
.L_x_7:
[----:B------:R-:W-:Y:S02]  /*08c0*/  ULDC.64 UR4, c[0x0][0x5a0] ;  /* 0x0001680000047ab9 */ /* 0x000fe40000000a00 */
[----:B------:R-:W-:-:S04]  /*08d0*/  ISETP.NE.U32.AND P0, PT, RZ, UR4, PT ;  /* 0x00000004ff007c0c */ /* 0x000fc8000bf05070 */
[----:B------:R-:W-:-:S13]  /*08e0*/  ISETP.NE.AND.EX P0, PT, RZ, UR5, PT, P0 ;  /* 0x00000005ff007c0c */ /* 0x000fda000bf05300 */
[----:B------:R-:W-:Y:S05]  /*08f0*/  @!P0 BRA `(.L_x_9) ;  /* 0x00000000001c8947 */ /* 0x000fea0003800000 */
[----:B01----:R-:W0:Y:S02]  /*0900*/  LDC.64 R6, c[0x0][0x5a0] ;  /* 0x00016800ff067b82 */ /* 0x003e240000000a00 */
[----:B0-----:R-:W3:Y:S02]  /*0910*/  LDG.E.64 R6, desc[UR12][R6.64] ;  /* 0x0000000c06067981 */ /* 0x001ee4000c1e1b00 */
[----:B---3--:R-:W-:-:S04]  /*0920*/  ISETP.NE.U32.AND P0, PT, R6, RZ, PT ;  /* 0x000000ff0600720c */ /* 0x008fc80003f05070 */
[----:B------:R-:W-:-:S13]  /*0930*/  ISETP.NE.AND.EX P0, PT, R7, RZ, PT, P0 ;  /* 0x000000ff0700720c */ /* 0x000fda0003f05300 */
[----:B------:R-:W-:Y:S05]  /*0940*/  @!P0 BRA `(.L_x_9) ;  /* 0x0000000000088947 */ /* 0x000fea0003800000 */
[----:B------:R0:W5:Y:S01]  /*0950*/  LD.E R4, desc[UR12][R6.64] ;  /* 0x0000000c06047980 */ /* 0x000162000c101900 */
[----:B------:R-:W-:Y:S05]  /*0960*/  BRA `(.L_x_10) ;  /* 0x0000000000207947 */ /* 0x000fea0003800000 */
.L_x_9:
[----:B------:R-:W-:Y:S02]  /*0970*/  ULDC.64 UR4, c[0x0][0x590] ;  /* 0x0001640000047ab9 */ /* 0x000fe40000000a00 */
[----:B------:R-:W-:-:S04]  /*0980*/  ISETP.NE.U32.AND P0, PT, RZ, UR4, PT ;  /* 0x00000004ff007c0c */ /* 0x000fc8000bf05070 */
[----:B------:R-:W-:-:S13]  /*0990*/  ISETP.NE.AND.EX P0, PT, RZ, UR5, PT, P0 ;  /* 0x00000005ff007c0c */ /* 0x000fda000bf05300 */
[----:B------:R-:W-:Y:S05]  /*09a0*/  @!P0 BRA `(.L_x_11) ;  /* 0x00000000000c8947 */ /* 0x000fea0003800000 */
[----:B01----:R-:W0:Y:S02]  /*09b0*/  LDC.64 R6, c[0x0][0x590] ;  /* 0x00016400ff067b82 */ /* 0x003e240000000a00 */
[----:B0-----:R1:W5:Y:S01]  /*09c0*/  LDG.E R4, desc[UR12][R6.64] ;  /* 0x0000000c06047981 */ /* 0x001362000c1e1900 */
[----:B------:R-:W-:Y:S05]  /*09d0*/  BRA `(.L_x_10) ;  /* 0x0000000000047947 */ /* 0x000fea0003800000 */
.L_x_11:
[----:B------:R-:W3:Y:S02]  /*09e0*/  LDC R4, c[0x0][0x584] ;  /* 0x00016100ff047b82 */ /* 0x000ee40000000800 */
.L_x_10:
[----:B01----:R-:W0:Y:S08]  /*09f0*/  LDC R6, c[0x0][0x4c0] ;  /* 0x00013000ff067b82 */ /* 0x003e300000000800 */
[----:B------:R-:W1:Y:S01]  /*0a00*/  LDC R19, c[0x0][0x4c4] ;  /* 0x00013100ff137b82 */ /* 0x000e620000000800 */
[----:B0-----:R-:W-:-:S05]  /*0a10*/  VIADD R6, R6, 0x7f ;  /* 0x0000007f06067836 */ /* 0x001fca0000000000 */
[----:B------:R-:W-:Y:S02]  /*0a20*/  SHF.R.S32.HI R7, RZ, 0x1f, R6 ;  /* 0x0000001fff077819 */ /* 0x000fe40000011406 */
[----:B-1----:R-:W-:Y:S02]  /*0a30*/  IABS R15, R19 ;  /* 0x00000013000f7213 */ /* 0x002fe40000000000 */
[----:B------:R-:W-:Y:S02]  /*0a40*/  LEA.HI R7, R7, R6, RZ, 0x7 ;  /* 0x0000000607077211 */ /* 0x000fe400078f38ff */
[----:B------:R-:W0:Y:S02]  /*0a50*/  I2F.RP R12, R15 ;  /* 0x0000000f000c7306 */ /* 0x000e240000209400 */
[----:B------:R-:W-:-:S04]  /*0a60*/  SHF.R.S32.HI R11, RZ, 0x7, R7 ;  /* 0x00000007ff0b7819 */ /* 0x000fc80000011407 */
[-C--:B------:R-:W-:Y:S02]  /*0a70*/  IABS R20, R11.reuse ;  /* 0x0000000b00147213 */ /* 0x080fe40000000000 */
[----:B------:R-:W-:Y:S02]  /*0a80*/  IABS R21, R11 ;  /* 0x0000000b00157213 */ /* 0x000fe40000000000 */
[----:B------:R-:W1:Y:S08]  /*0a90*/  I2F.RP R8, R20 ;  /* 0x0000001400087306 */ /* 0x000e700000209400 */
[----:B0-----:R-:W-:Y:S08]  /*0aa0*/  MUFU.RCP R12, R12 ;  /* 0x0000000c000c7308 */ /* 0x001ff00000001000 */
[----:B-1----:R-:W0:Y:S02]  /*0ab0*/  MUFU.RCP R8, R8 ;  /* 0x0000000800087308 */ /* 0x002e240000001000 */
[----:B0-----:R-:W-:Y:S01]  /*0ac0*/  VIADD R6, R8, 0xffffffe ;  /* 0x0ffffffe08067836 */ /* 0x001fe20000000000 */
[----:B------:R-:W-:-:S05]  /*0ad0*/  IABS R8, R18 ;  /* 0x0000001200087213 */ /* 0x000fca0000000000 */
[----:B------:R0:W1:Y:S02]  /*0ae0*/  F2I.FTZ.U32.TRUNC.NTZ R7, R6 ;  /* 0x0000000600077305 */ /* 0x000064000021f000 */
[----:B0-----:R-:W-:Y:S02]  /*0af0*/  IMAD.MOV.U32 R6, RZ, RZ, RZ ;  /* 0x000000ffff067224 */ /* 0x001fe400078e00ff */
[----:B-1----:R-:W-:-:S04]  /*0b00*/  IMAD.MOV R13, RZ, RZ, -R7 ;  /* 0x000000ffff0d7224 */ /* 0x002fc800078e0a07 */
[----:B------:R-:W-:-:S04]  /*0b10*/  IMAD R13, R13, R20, RZ ;  /* 0x000000140d0d7224 */ /* 0x000fc800078e02ff */
[----:B------:R-:W-:-:S04]  /*0b20*/  IMAD.HI.U32 R7, R7, R13, R6 ;  /* 0x0000000d07077227 */ /* 0x000fc800078e0006 */
[----:B------:R-:W-:Y:S02]  /*0b30*/  IMAD.MOV R13, RZ, RZ, -R21 ;  /* 0x000000ffff0d7224 */ /* 0x000fe400078e0a15 */
[----:B------:R-:W-:-:S04]  /*0b40*/  IMAD.HI.U32 R6, R7, R8, RZ ;  /* 0x0000000807067227 */ /* 0x000fc800078e00ff */
[----:B------:R-:W-:Y:S01]  /*0b50*/  IMAD R7, R6, R13, R8 ;  /* 0x0000000d06077224 */ /* 0x000fe200078e0208 */
[----:B------:R-:W-:Y:S01]  /*0b60*/  LOP3.LUT R8, R18, R11, RZ, 0x3c, !PT ;  /* 0x0000000b12087212 */ /* 0x000fe200078e3cff */
[----:B------:R-:W-:-:S03]  /*0b70*/  VIADD R13, R12, 0xffffffe ;  /* 0x0ffffffe0c0d7836 */ /* 0x000fc60000000000 */
[----:B------:R-:W-:Y:S02]  /*0b80*/  ISETP.GT.U32.AND P2, PT, R20, R7, PT ;  /* 0x000000071400720c */ /* 0x000fe40003f44070 */
[----:B------:R-:W-:-:S11]  /*0b90*/  ISETP.GE.AND P3, PT, R8, RZ, PT ;  /* 0x000000ff0800720c */ /* 0x000fd60003f66270 */
[----:B------:R-:W-:Y:S02]  /*0ba0*/  @!P2 IMAD.IADD R7, R7, 0x1, -R20 ;  /* 0x000000010707a824 */ /* 0x000fe400078e0a14 */
[----:B------:R-:W-:Y:S01]  /*0bb0*/  @!P2 VIADD R6, R6, 0x1 ;  /* 0x000000010606a836 */ /* 0x000fe20000000000 */
[----:B------:R-:W-:Y:S02]  /*0bc0*/  ISETP.NE.AND P2, PT, R11, RZ, PT ;  /* 0x000000ff0b00720c */ /* 0x000fe40003f45270 */
[----:B------:R-:W-:Y:S02]  /*0bd0*/  ISETP.GE.U32.AND P0, PT, R7, R20, PT ;  /* 0x000000140700720c */ /* 0x000fe40003f06070 */
[----:B------:R-:W0:Y:S11]  /*0be0*/  F2I.FTZ.U32.TRUNC.NTZ R7, R13 ;  /* 0x0000000d00077305 */ /* 0x000e36000021f000 */
[----:B------:R-:W-:-:S04]  /*0bf0*/  @P0 VIADD R6, R6, 0x1 ;  /* 0x0000000106060836 */ /* 0x000fc80000000000 */
[----:B------:R-:W-:Y:S02]  /*0c00*/  IMAD.MOV.U32 R20, RZ, RZ, R6 ;  /* 0x000000ffff147224 */ /* 0x000fe400078e0006 */
[----:B0-----:R-:W-:Y:S02]  /*0c10*/  IMAD.MOV R6, RZ, RZ, -R7 ;  /* 0x000000ffff067224 */ /* 0x001fe400078e0a07 */
[----:B------:R-:W-:Y:S01]  /*0c20*/  @!P3 IMAD.MOV R20, RZ, RZ, -R20 ;  /* 0x000000ffff14b224 */ /* 0x000fe200078e0a14 */
[----:B------:R-:W-:Y:S01]  /*0c30*/  @!P2 LOP3.LUT R20, RZ, R11, RZ, 0x33, !PT ;  /* 0x0000000bff14a212 */ /* 0x000fe200078e33ff */
[----:B------:R-:W-:Y:S02]  /*0c40*/  IMAD R21, R6, R15, RZ ;  /* 0x0000000f06157224 */ /* 0x000fe400078e02ff */
[----:B------:R-:W-:Y:S01]  /*0c50*/  IMAD.MOV.U32 R6, RZ, RZ, RZ ;  /* 0x000000ffff067224 */ /* 0x000fe200078e00ff */
[----:B------:R-:W-:-:S03]  /*0c60*/  IABS R8, R20 ;  /* 0x0000001400087213 */ /* 0x000fc60000000000 */
[----:B------:R-:W-:-:S04]  /*0c70*/  IMAD.HI.U32 R6, R7, R21, R6 ;  /* 0x0000001507067227 */ /* 0x000fc800078e0006 */
[----:B------:R-:W-:-:S04]  /*0c80*/  IMAD.MOV.U32 R7, RZ, RZ, R8 ;  /* 0x000000ffff077224 */ /* 0x000fc800078e0008 */
[----:B------:R-:W-:-:S04]  /*0c90*/  IMAD.HI.U32 R8, R6, R7, RZ ;  /* 0x0000000706087227 */ /* 0x000fc800078e00ff */
[----:B------:R-:W-:-:S04]  /*0ca0*/  IMAD.MOV R6, RZ, RZ, -R8 ;  /* 0x000000ffff067224 */ /* 0x000fc800078e0a08 */
[----:B------:R-:W-:-:S05]  /*0cb0*/  IMAD R6, R15, R6, R7 ;  /* 0x000000060f067224 */ /* 0x000fca00078e0207 */
[----:B------:R-:W-:-:S13]  /*0cc0*/  ISETP.GT.U32.AND P2, PT, R15, R6, PT ;  /* 0x000000060f00720c */ /* 0x000fda0003f44070 */
[----:B------:R-:W-:Y:S02]  /*0cd0*/  @!P2 IMAD.IADD R6, R6, 0x1, -R15 ;  /* 0x000000010606a824 */ /* 0x000fe400078e0a0f */
[----:B------:R-:W-:Y:S01]  /*0ce0*/  @!P2 VIADD R8, R8, 0x1 ;  /* 0x000000010808a836 */ /* 0x000fe20000000000 */
[----:B------:R-:W-:Y:S02]  /*0cf0*/  ISETP.NE.AND P2, PT, R19, RZ, PT ;  /* 0x000000ff1300720c */ /* 0x000fe40003f45270 */
[----:B------:R-:W-:Y:S02]  /*0d00*/  ISETP.GE.U32.AND P0, PT, R6, R15, PT ;  /* 0x0000000f0600720c */ /* 0x000fe40003f06070 */
[----:B------:R-:W-:-:S04]  /*0d10*/  LOP3.LUT R6, R20, R19, RZ, 0x3c, !PT ;  /* 0x0000001314067212 */ /* 0x000fc800078e3cff */
[----:B------:R-:W-:Y:S01]  /*0d20*/  ISETP.GE.AND P3, PT, R6, RZ, PT ;  /* 0x000000ff0600720c */ /* 0x000fe20003f66270 */
[----:B------:R-:W-:-:S04]  /*0d30*/  IMAD.MOV R6, RZ, RZ, -R20 ;  /* 0x000000ffff067224 */ /* 0x000fc800078e0a14 */
[----:B------:R-:W-:Y:S02]  /*0d40*/  IMAD R6, R11, R6, R18 ;  /* 0x000000060b067224 */ /* 0x000fe400078e0212 */
[----:B------:R-:W-:-:S06]  /*0d50*/  @P0 VIADD R8, R8, 0x1 ;  /* 0x0000000108080836 */ /* 0x000fcc0000000000 */
[----:B------:R-:W-:Y:S01]  /*0d60*/  @!P3 IMAD.MOV R8, RZ, RZ, -R8 ;  /* 0x000000ffff08b224 */ /* 0x000fe200078e0a08 */
[----:B------:R-:W-:-:S05]  /*0d70*/  @!P2 LOP3.LUT R8, RZ, R19, RZ, 0x33, !PT ;  /* 0x00000013ff08a212 */ /* 0x000fca00078e33ff */
[----:B------:R-:W-:-:S04]  /*0d80*/  IMAD.MOV R12, RZ, RZ, -R8 ;  /* 0x000000ffff0c7224 */ /* 0x000fc800078e0a08 */
[----:B------:R-:W-:Y:S01]  /*0d90*/  IMAD R15, R19, R12, R20 ;  /* 0x0000000c130f7224 */ /* 0x000fe200078e0214 */
[----:B------:R-:W-:Y:S06]  /*0da0*/  @!P1 BRA `(.L_x_12) ;  /* 0x00000000000c9947 */ /* 0x000fec0003800000 */
[----:B------:R-:W-:Y:S01]  /*0db0*/  UCGABAR_WAIT ;  /* 0x0000000000007dc7 */ /* 0x000fe20008000000 */
[----:B------:R-:W-:Y:S01]  /*0dc0*/  CCTL.IVALL ;  /* 0x00000000ff00798f */ /* 0x000fe20002000000 */
[----:B------:R-:W-:Y:S05]  /*0dd0*/  BRA `(.L_x_13) ;  /* 0x0000000000047947 */ /* 0x000fea0003800000 */
.L_x_12:
[----:B------:R-:W-:Y:S06]  /*0de0*/  BAR.SYNC.DEFER_BLOCKING 0x0 ;  /* 0x0000000000007b1d */ /* 0x000fec0000010000 */
.L_x_13:
[----:B------:R-:W0:Y:S01]  /*0df0*/  LDC R11, c[0x0][0x290] ;  /* 0x0000a400ff0b7b82 */ /* 0x000e220000000800 */
[----:B------:R-:W-:Y:S01]  /*0e00*/  ISETP.NE.AND P0, PT, R10, RZ, PT ;  /* 0x000000ff0a00720c */ /* 0x000fe20003f05270 */
[----:B0-----:R-:W-:-:S05]  /*0e10*/  VIADD R7, R11, 0x3f ;  /* 0x0000003f0b077836 */ /* 0x001fca0000000000 */
[----:B------:R-:W-:-:S04]  /*0e20*/  SHF.R.S32.HI R12, RZ, 0x1f, R7 ;  /* 0x0000001fff0c7819 */ /* 0x000fc80000011407 */
[----:B------:R-:W-:-:S04]  /*0e30*/  LEA.HI R7, R12, R7, RZ, 0x6 ;  /* 0x000000070c077211 */ /* 0x000fc800078f30ff */
[----:B------:R-:W-:Y:S01]  /*0e40*/  SHF.R.S32.HI R7, RZ, 0x6, R7 ;  /* 0x00000006ff077819 */ /* 0x000fe20000011407 */
[----:B------:R-:W-:Y:S06]  /*0e50*/  @!P0 BRA `(.L_x_14) ;  /* 0x00000050008c8947 */ /* 0x000fec0003800000 */
[----:B------:R-:W-:-:S13]  /*0e60*/  ISETP.NE.AND P0, PT, R10, 0x1, PT ;  /* 0x000000010a00780c */ /* 0x000fda0003f05270 */
[----:B------:R-:W-:Y:S05]  /*0e70*/  @P0 EXIT ;  /* 0x000000000000094d */ /* 0x000fea0003800000 */
[----:B------:R-:W-:Y:S01]  /*0e80*/  ISETP.GE.AND P0, PT, R11, 0x1, PT ;  /* 0x000000010b00780c */ /* 0x000fe20003f06270 */
[----:B------:R-:W-:Y:S01]  /*0e90*/  UMOV UR4, URZ ;  /* 0x0000003f00047c82 */ /* 0x000fe20008000000 */
[----:B------:R-:W-:Y:S02]  /*0ea0*/  CS2R R86, SRZ ;  /* 0x0000000000567805 */ /* 0x000fe4000001ff00 */
[----:B------:R-:W-:Y:S02]  /*0eb0*/  CS2R R24, SRZ ;  /* 0x0000000000187805 */ /* 0x000fe4000001ff00 */
[----:B------:R-:W-:Y:S02]  /*0ec0*/  CS2R R26, SRZ ;  /* 0x00000000001a7805 */ /* 0x000fe4000001ff00 */
[----:B------:R-:W-:Y:S02]  /*0ed0*/  CS2R R28, SRZ ;  /* 0x00000000001c7805 */ /* 0x000fe4000001ff00 */
[----:B------:R-:W-:-:S02]  /*0ee0*/  CS2R R30, SRZ ;  /* 0x00000000001e7805 */ /* 0x000fc4000001ff00 */
[----:B------:R-:W-:Y:S02]  /*0ef0*/  CS2R R32, SRZ ;  /* 0x0000000000207805 */ /* 0x000fe4000001ff00 */
        /* <DEDUP_REMOVED lines=25> */
[----:B------:R-:W-:Y:S01]  /*1090*/  CS2R R84, SRZ ;  /* 0x0000000000547805 */ /* 0x000fe2000001ff00 */
[----:B------:R-:W-:Y:S06]  /*10a0*/  @!P0 BRA `(.L_x_15) ;  /* 0x0000000000a48947 */ /* 0x000fec0003800000 */
[----:B------:R-:W-:-:S04]  /*10b0*/  LOP3.LUT R9, R3, 0x1, RZ, 0xfc, !PT ;  /* 0x0000000103097812 */ /* 0x000fc800078efcff */
[----:B------:R-:W-:-:S13]  /*10c0*/  ISETP.NE.AND P0, PT, R9, 0x3, PT ;  /* 0x000000030900780c */ /* 0x000fda0003f05270 */
[----:B------:R-:W-:Y:S05]  /*10d0*/  @!P0 BRA `(.L_x_16) ;  /* 0x0000000000048947 */ /* 0x000fea0003800000 */
[----:B------:R-:W-:Y:S01]  /*10e0*/  BPT.TRAP 0x1 ;  /* 0x000000040000795c */ /* 0x000fe20000300000 */
.L_x_16:
[----:B------:R-:W0:Y:S01]  /*10f0*/  S2UR UR5, SR_CgaCtaId ;  /* 0x00000000000579c3 */ /* 0x000e220000008800 */
[----:B------:R-:W-:Y:S01]  /*1100*/  SHF.L.U32 R9, RZ, 0x1f, RZ ;  /* 0x0000001fff097819 */ /* 0x000fe200000006ff */
[----:B------:R-:W-:Y:S02]  /*1110*/  UMOV UR4, 0x400 ;  /* 0x0000040000047882 */ /* 0x000fe40000000000 */
[----:B0-----:R-:W-:-:S12]  /*1120*/  ULEA UR6, UR5, UR4, 0x18 ;  /* 0x0000000405067291 */ /* 0x001fd8000f8ec03f */
.L_x_17:
[----:B0-----:R-:W-:-:S04]  /*1130*/  IMAD.U32 R10, RZ, RZ, UR6 ;  /* 0x00000006ff0a7e24 */ /* 0x001fc8000f8e00ff */
[----:B------:R0:W1:Y:S03]  /*1140*/  SYNCS.PHASECHK.TRANS64.TRYWAIT P0, [R10+URZ+0x36000], R9 ;  /* 0x036000090a0075a7 */ /* 0x000066000800017f */
[----:B-1----:R-:W-:Y:S05]  /*1150*/  @!P0 NANOSLEEP.SYNCS 0x989680 ;  /* 0x009896800000895d */ /* 0x002fea0003900000 */
[----:B------:R-:W1:Y:S02]  /*1160*/  @!P0 SYNCS.PHASECHK.TRANS64 P0, [R10+URZ+0x36000], R9 ;  /* 0x036000090a0085a7 */ /* 0x000e64000800007f */
[----:B-1----:R-:W-:Y:S05]  /*1170*/  @!P0 BRA `(.L_x_17) ;  /* 0xfffffffc00ec8947 */ /* 0x002fea000383ffff */
[----:B------:R-:W-:Y:S01]  /*1180*/  UIADD3 UR4, UR6, 0x12000, URZ ;  /* 0x0001200006047890 */ /* 0x000fe2000fffe03f */
[----:B------:R-:W-:Y:S01]  /*1190*/  WARPGROUP.ARRIVE ;  /* 0x00000000000079c5 */ /* 0x000fe20000000000 */
[----:B------:R-:W-:Y:S02]  /*11a0*/  UMOV UR7, 0x40000040 ;  /* 0x4000004000077882 */ /* 0x000fe40000000000 */
[----:B------:R-:W-:Y:S02]  /*11b0*/  USHF.R.U32.HI UR5, URZ, 0x4, UR4 ;  /* 0x000000043f057899 */ /* 0x000fe40008011604 */
[----:B------:R-:W-:Y:S02]  /*11c0*/  USHF.R.U32.HI UR4, URZ, 0x4, UR6 ;  /* 0x000000043f047899 */ /* 0x000fe40008011606 */
[----:B------:R-:W-:Y:S02]  /*11d0*/  ULOP3.LUT UR5, UR5, 0x3fff, URZ, 0xc0, !UPT ;  /* 0x00003fff05057892 */ /* 0x000fe4000f8ec03f */
[----:B------:R-:W-:-:S02]  /*11e0*/  ULOP3.LUT UR8, UR4, 0x3fff, URZ, 0xc0, !UPT ;  /* 0x00003fff04087892 */ /* 0x000fc4000f8ec03f */
[----:B------:R-:W-:-:S03]  /*11f0*/  ULOP3.LUT UR9, UR5, 0x2000000, URZ, 0xfc, !UPT ;  /* 0x0200000005097892 */ /* 0x000fc6000f8efc3f */
[----:B------:R-:W-:Y:S02]  /*1200*/  UMOV UR5, 0x40000040 ;  /* 0x4000004000057882 */ /* 0x000fe40000000000 */
[----:B------:R-:W-:Y:S02]  /*1210*/  UMOV UR4, UR8 ;  /* 0x0000000800047c82 */ /* 0x000fe40008000000 */
[----:B------:R-:W-:Y:S02]  /*1220*/  UMOV UR6, UR9 ;  /* 0x0000000900067c82 */ /* 0x000fe40008000000 */
[----:B------:R-:W-:Y:S01]  /*1230*/  HGMMA.64x128x16.F32.BF16 R24, gdesc[UR4].tnspA.tnspB, RZ, !UPT ;  /* 0x61e00000041879f0 */ /* 0x000fe2000c7018ff */
[----:B------:R-:W-:Y:S02]  /*1240*/  UIADD3 UR4, UR8, 0x80, URZ ;  /* 0x0000008008047890 */ /* 0x000fe4000fffe03f */
[----:B------:R-:W-:Y:S01]  /*1250*/  UIADD3 UR6, UR9, 0x80, URZ ;  /* 0x0000008009067890 */ /* 0x000fe2000fffe03f */
[----:B------:R-:W-:Y:S01]  /*1260*/  UMOV UR5, 0x40000040 ;  /* 0x4000004000057882 */ /* 0x000fe20000000000 */
[----:B------:R-:W-:-:S07]  /*1270*/  UMOV UR7, 0x40000040 ;  /* 0x4000004000077882 */ /* 0x000fce0000000000 */
[----:B------:R-:W-:Y:S01]  /*1280*/  HGMMA.64x128x16.F32.BF16 R24, gdesc[UR4].tnspA.tnspB, R24 ;  /* 0x61e00000041879f0 */ /* 0x000fe20008701818 */
        /* <DEDUP_REMOVED lines=9> */
[----:B------:R-:W-:Y:S01]  /*1320*/  HGMMA.64x128x16.F32.BF16 R24, gdesc[UR4].tnspA.tnspB, R24, gsb0 ;  /* 0x61e00000041879f0 */ /* 0x000fe20008001818 */
[----:B------:R-:W-:-:S05]  /*1330*/  UMOV UR4, 0x1 ;  /* 0x0000000100047882 */ /* 0x000fca0000000000 */
.L_x_15:
[----:B0-----:R-:W-:-:S05]  /*1340*/  VIMNMX R10, R7, 0x1, PT ;  /* 0x00000001070a7848 */ /* 0x001fca0003fe0100 */
[----:B------:R-:W-:-:S05]  /*1350*/  IMAD.IADD R7, R7, 0x1, -R10 ;  /* 0x0000000107077824 */ /* 0x000fca00078e0a0a */
[----:B------:R-:W-:-:S13]  /*1360*/  ISETP.GE.AND P0, PT, R7, 0x1, PT ;  /* 0x000000010700780c */ /* 0x000fda0003f06270 */
[----:B------:R-:W-:Y:S05]  /*1370*/  @!P0 BRA `(.L_x_18) ;  /* 0x0000000400188947 */ /* 0x000fea0003800000 */
[----:B------:R-:W0:Y:S01]  /*1380*/  S2UR UR6, SR_CgaCtaId ;  /* 0x00000000000679c3 */ /* 0x000e220000008800 */
[----:B------:R-:W-:Y:S01]  /*1390*/  UMOV UR5, 0x400 ;  /* 0x0000040000057882 */ /* 0x000fe20000000000 */
[----:B------:R-:W-:Y:S01]  /*13a0*/  LOP3.LUT R14, R3, 0x1, RZ, 0xfc, !PT ;  /* 0x00000001030e7812 */ /* 0x000fe200078efcff */
[----:B------:R-:W-:Y:S01]  /*13b0*/  IMAD.MOV.U32 R13, RZ, RZ, RZ ;  /* 0x000000ffff0d7224 */ /* 0x000fe200078e00ff */
[----:B------:R-:W-:Y:S01]  /*13c0*/  UISETP.NE.U32.AND UP0, UPT, UR4, URZ, UPT ;  /* 0x0000003f0400728c */ /* 0x000fe2000bf05070 */
[----:B------:R-:W-:Y:S02]  /*13d0*/  IMAD.MOV.U32 R9, RZ, RZ, R7 ;  /* 0x000000ffff097224 */ /* 0x000fe400078e0007 */
[----:B------:R-:W-:Y:S01]  /*13e0*/  IMAD.MOV.U32 R10, RZ, RZ, RZ ;  /* 0x000000ffff0a7224 */ /* 0x000fe200078e00ff */
[----:B0-----:R-:W-:-:S04]  /*13f0*/  ULEA UR7, UR6, UR5, 0x18 ;  /* 0x0000000506077291 */ /* 0x001fc8000f8ec03f */
[----:B------:R-:W-:-:S04]  /*1400*/  UIADD3 UR5, UR7, 0x12000, URZ ;  /* 0x0001200007057890 */ /* 0x000fc8000fffe03f */
[----:B------:R-:W-:Y:S02]  /*1410*/  USHF.R.U32.HI UR6, URZ, 0x4, UR5 ;  /* 0x000000043f067899 */ /* 0x000fe40008011605 */
[----:B------:R-:W-:Y:S02]  /*1420*/  USHF.R.U32.HI UR5, URZ, 0x4, UR7 ;  /* 0x000000043f057899 */ /* 0x000fe40008011607 */
[----:B------:R-:W-:Y:S02]  /*1430*/  ULOP3.LUT UR6, UR6, 0x3fff, URZ, 0xc0, !UPT ;  /* 0x00003fff06067892 */ /* 0x000fe4000f8ec03f */
[----:B------:R-:W-:Y:S02]  /*1440*/  ULOP3.LUT UR14, UR5, 0x3fff, URZ, 0xc0, !UPT ;  /* 0x00003fff050e7892 */ /* 0x000fe4000f8ec03f */
[----:B------:R-:W-:-:S12]  /*1450*/  ULOP3.LUT UR15, UR6, 0x2000000, URZ, 0xfc, !UPT ;  /* 0x02000000060f7892 */ /* 0x000fd8000f8efc3f */
.L_x_23:
[----:B------:R-:W-:-:S13]  /*1460*/  ISETP.NE.AND P1, PT, R14, 0x3, PT ;  /* 0x000000030e00780c */ /* 0x000fda0003f25270 */
[----:B------:R-:W-:Y:S05]  /*1470*/  @!P1 BRA `(.L_x_19) ;  /* 0x0000000000049947 */ /* 0x000fea0003800000 */
[----:B------:R-:W-:Y:S01]  /*1480*/  BPT.TRAP 0x1 ;  /* 0x000000040000795c */ /* 0x000fe20000300000 */
.L_x_19:
[----:B------:R-:W-:Y:S01]  /*1490*/  SHF.L.U32 R11, R13, 0x1f, RZ ;  /* 0x0000001f0d0b7819 */ /* 0x000fe200000006ff */
[----:B------:R-:W-:-:S12]  /*14a0*/  ULEA UR5, UR4, UR7, 0x3 ;  /* 0x0000000704057291 */ /* 0x000fd8000f8e183f */
.L_x_20:
[----:B0-----:R-:W-:-:S04]  /*14b0*/  IMAD.U32 R12, RZ, RZ, UR5 ;  /* 0x00000005ff0c7e24 */ /* 0x001fc8000f8e00ff */
[----:B------:R0:W1:Y:S03]  /*14c0*/  SYNCS.PHASECHK.TRANS64.TRYWAIT P0, [R12+URZ+0x36000], R11 ;  /* 0x0360000b0c0075a7 */ /* 0x000066000800017f */
[----:B-1----:R-:W-:Y:S05]  /*14d0*/  @!P0 NANOSLEEP.SYNCS 0x989680 ;  /* 0x009896800000895d */ /* 0x002fea0003900000 */
[----:B------:R-:W1:Y:S02]  /*14e0*/  @!P0 SYNCS.PHASECHK.TRANS64 P0, [R12+URZ+0x36000], R11 ;  /* 0x0360000b0c0085a7 */ /* 0x000e64000800007f */
[----:B-1----:R-:W-:Y:S05]  /*14f0*/  @!P0 BRA `(.L_x_20) ;  /* 0xfffffffc00ec8947 */ /* 0x002fea000383ffff */
[----:B------:R-:W-:Y:S01]  /*1500*/  ULEA UR5, UR4, UR14, 0x9 ;  /* 0x0000000e04057291 */ /* 0x000fe2000f8e483f */
[----:B------:R-:W-:Y:S01]  /*1510*/  WARPGROUP.ARRIVE ;  /* 0x00000000000079c5 */ /* 0x000fe20000000000 */
[----:B------:R-:W-:Y:S01]  /*1520*/  ULEA UR6, UR4, UR15, 0xa ;  /* 0x0000000f04067291 */ /* 0x000fe2000f8e503f */
[----:B------:R-:W-:Y:S01]  /*1530*/  UMOV UR9, 0x40000040 ;  /* 0x4000004000097882 */ /* 0x000fe20000000000 */
[----:B------:R-:W-:-:S03]  /*1540*/  UMOV UR11, 0x40000040 ;  /* 0x40000040000b7882 */ /* 0x000fc60000000000 */
[----:B------:R-:W-:Y:S02]  /*1550*/  UMOV UR8, UR5 ;  /* 0x0000000500087c82 */ /* 0x000fe40008000000 */
[----:B------:R-:W-:Y:S02]  /*1560*/  UMOV UR10, UR6 ;  /* 0x00000006000a7c82 */ /* 0x000fe40008000000 */
[----:B------:R-:W-:Y:S01]  /*1570*/  HGMMA.64x128x16.F32.BF16 R24, gdesc[UR8].tnspA.tnspB, R24, UP0 ;  /* 0x61e00000081879f0 */ /* 0x000fe2000bf01818 */
        /* <DEDUP_REMOVED lines=14> */
[----:B------:R-:W-:Y:S03]  /*1660*/  HGMMA.64x128x16.F32.BF16 R24, gdesc[UR8].tnspA.tnspB, R24, gsb0 ;  /* 0x61e00000081879f0 */ /* 0x000fe60008001818 */
[----:B------:R-:W-:Y:S02]  /*1670*/  WARPGROUP.DEPBAR.LE gsb0, 0x1 ;  /* 0x00008000000079c5 */ /* 0x000fe40000010100 */
[----:B------:R-:W-:Y:S05]  /*1680*/  @!P1 BRA `(.L_x_21) ;  /* 0x0000000000049947 */ /* 0x000fea0003800000 */
[----:B------:R-:W-:Y:S01]  /*1690*/  BPT.TRAP 0x1 ;  /* 0x000000040000795c */ /* 0x000fe20000300000 */
.L_x_21:
[----:B------:R-:W-:-:S13]  /*16a0*/  ISETP.NE.AND P0, PT, R5, RZ, PT ;  /* 0x000000ff0500720c */ /* 0x000fda0003f05270 */
[----:B0-----:R-:W-:-:S05]  /*16b0*/  @P0 LEA R11, R10, UR7, 0x3 ;  /* 0x000000070a0b0c11 */ /* 0x001fca000f8e18ff */
[----:B------:R-:W-:-:S05]  /*16c0*/  @P0 VIADD R11, R11, 0x36048 ;  /* 0x000360480b0b0836 */ /* 0x000fca0000000000 */
[----:B------:R-:W-:-:S04]  /*16d0*/  @P0 PRMT R11, R2, 0x654, R11 ;  /* 0x00000654020b0816 */ /* 0x000fc8000000000b */
[----:B------:R0:W-:Y:S01]  /*16e0*/  @P0 SYNCS.ARRIVE.TRANS64.RED.A1T0 RZ, [R11+URZ], RZ ;  /* 0x000000ff0bff09a7 */ /* 0x0001e2000810043f */
[----:B------:R-:W-:-:S13]  /*16f0*/  ISETP.GT.U32.AND P0, PT, R3, 0x1, PT ;  /* 0x000000010300780c */ /* 0x000fda0003f04070 */
[----:B0-----:R-:W-:Y:S05]  /*1700*/  @P0 BRA `(.L_x_22) ;  /* 0x0000000000040947 */ /* 0x001fea0003800000 */
[----:B------:R-:W-:Y:S01]  /*1710*/  BPT.TRAP 0x1 ;  /* 0x000000040000795c */ /* 0x000fe20000300000 */
.L_x_22:
[----:B------:R-:W-:Y:S01]  /*1720*/  UIADD3 UR4, UR4, 0x1, URZ ;  /* 0x0000000104047890 */ /* 0x000fe2000fffe03f */
[C---:B------:R-:W-:Y:S01]  /*1730*/  ISETP.GT.AND P1, PT, R9.reuse, 0x1, PT ;  /* 0x000000010900780c */ /* 0x040fe20003f24270 */
[----:B------:R-:W-:Y:S02]  /*1740*/  VIADD R10, R10, 0x1 ;  /* 0x000000010a0a7836 */ /* 0x000fe40000000000 */
[----:B------:R-:W-:Y:S01]  /*1750*/  UISETP.NE.AND UP0, UPT, UR4, 0x9, UPT ;  /* 0x000000090400788c */ /* 0x000fe2000bf05270 */
[----:B------:R-:W-:Y:S02]  /*1760*/  VIADD R9, R9, 0xffffffff ;  /* 0xffffffff09097836 */ /* 0x000fe40000000000 */
[C---:B------:R-:W-:Y:S01]  /*1770*/  ISETP.NE.AND P0, PT, R10.reuse, 0x9, PT ;  /* 0x000000090a00780c */ /* 0x040fe20003f05270 */
[----:B------:R-:W-:Y:S02]  /*1780*/  USEL UR5, URZ, 0x1, UP0 ;  /* 0x000000013f057887 */ /* 0x000fe40008000000 */
[----:B------:R-:W-:Y:S01]  /*1790*/  USEL UR4, UR4, URZ, UP0 ;  /* 0x0000003f04047287 */ /* 0x000fe20008000000 */
[----:B------:R-:W-:Y:S01]  /*17a0*/  SEL R10, R10, RZ, P0 ;  /* 0x000000ff0a0a7207 */ /* 0x000fe20000000000 */
[----:B------:R-:W-:-:S02]  /*17b0*/  UPLOP3.LUT UP0, UPT, UPT, UPT, UPT, 0x80, 0x0 ;  /* 0x000000000000789c */ /* 0x000fc40003f0f070 */
[----:B------:R-:W-:Y:S01]  /*17c0*/  LOP3.LUT R13, R13, UR5, RZ, 0x3c, !PT ;  /* 0x000000050d0d7c12 */ /* 0x000fe2000f8e3cff */
[----:B------:R-:W-:Y:S08]  /*17d0*/  @P1 BRA `(.L_x_23) ;  /* 0xfffffffc00201947 */ /* 0x000ff0000383ffff */
.L_x_18:
[----:B------:R-:W0:Y:S01]  /*17e0*/  LDC R9, c[0x0][0x290] ;  /* 0x0000a400ff097b82 */ /* 0x000e220000000800 */
[----:B------:R-:W-:Y:S02]  /*17f0*/  WARPGROUP.DEPBAR.LE gsb0, 0x0 ;  /* 0x00008000000079c5 */ /* 0x000fe40000010000 */
[----:B0-----:R-:W-:-:S13]  /*1800*/  ISETP.GE.AND P0, PT, R9, 0x1, PT ;  /* 0x000000010900780c */ /* 0x001fda0003f06270 */
[----:B------:R-:W-:Y:S05]  /*1810*/  @!P0 BRA `(.L_x_24) ;  /* 0x0000000000548947 */ /* 0x000fea0003800000 */
[----:B------:R-:W-:-:S04]  /*1820*/  LOP3.LUT R9, R3, 0x1, RZ, 0xfc, !PT ;  /* 0x0000000103097812 */ /* 0x000fc800078efcff */
[----:B------:R-:W-:-:S13]  /*1830*/  ISETP.NE.AND P0, PT, R9, 0x3, PT ;  /* 0x000000030900780c */ /* 0x000fda0003f05270 */
[----:B------:R-:W-:Y:S05]  /*1840*/  @!P0 BRA `(.L_x_25) ;  /* 0x0000000000048947 */ /* 0x000fea0003800000 */
[----:B------:R-:W-:Y:S01]  /*1850*/  BPT.TRAP 0x1 ;  /* 0x000000040000795c */ /* 0x000fe20000300000 */
.L_x_25:
[----:B------:R-:W-:Y:S01]  /*1860*/  ISETP.NE.AND P0, PT, R5, RZ, PT ;  /* 0x000000ff0500720c */ /* 0x000fe20003f05270 */
[----:B------:R-:W-:Y:S01]  /*1870*/  BSSY B0, `(.L_x_26) ;  /* 0x000000d000007945 */ /* 0x000fe20003800000 */
[----:B------:R-:W-:-:S11]  /*1880*/  ISETP.GT.U32.AND P1, PT, R3, 0x1, PT ;  /* 0x000000010300780c */ /* 0x000fd60003f24070 */
[----:B------:R-:W-:Y:S05]  /*1890*/  @!P0 BRA `(.L_x_27) ;  /* 0x0000000000288947 */ /* 0x000fea0003800000 */
[----:B------:R-:W0:Y:S01]  /*18a0*/  S2R R12, SR_CgaCtaId ;  /* 0x00000000000c7919 */ /* 0x000e220000008800 */
[----:B------:R-:W-:Y:S01]  /*18b0*/  IMAD.WIDE.U32 R10, R7, 0x38e38e39, RZ ;  /* 0x38e38e39070a7825 */ /* 0x000fe200078e00ff */
[----:B------:R-:W-:-:S04]  /*18c0*/  MOV R3, 0x400 ;  /* 0x0000040000037802 */ /* 0x000fc80000000f00 */
[----:B------:R-:W-:-:S05]  /*18d0*/  SHF.R.U32.HI R10, RZ, 0x1, R11 ;  /* 0x00000001ff0a7819 */ /* 0x000fca000001160b */
[----:B------:R-:W-:Y:S01]  /*18e0*/  IMAD R7, R10, -0x9, R7 ;  /* 0xfffffff70a077824 */ /* 0x000fe200078e0207 */
[----:B0-----:R-:W-:-:S05]  /*18f0*/  LEA R12, R12, R3, 0x18 ;  /* 0x000000030c0c7211 */ /* 0x001fca00078ec0ff */
[----:B------:R-:W-:-:S04]  /*1900*/  IMAD R7, R7, 0x8, R12 ;  /* 0x0000000807077824 */ /* 0x000fc800078e020c */
[----:B------:R-:W-:-:S05]  /*1910*/  VIADD R7, R7, 0x36048 ;  /* 0x0003604807077836 */ /* 0x000fca0000000000 */
[----:B------:R-:W-:-:S04]  /*1920*/  PRMT R7, R2, 0x654, R7 ;  /* 0x0000065402077816 */ /* 0x000fc80000000007 */
[----:B------:R0:W-:Y:S03]  /*1930*/  SYNCS.ARRIVE.TRANS64.RED.A1T0 RZ, [R7+URZ], RZ ;  /* 0x000000ff07ff79a7 */ /* 0x0001e6000810043f */
.L_x_27:
[----:B------:R-:W-:Y:S05]  /*1940*/  BSYNC B0 ;  /* 0x0000000000007941 */ /* 0x000fea0003800000 */
.L_x_26:
[----:B------:R-:W-:Y:S05]  /*1950*/  @P1 BRA `(.L_x_24) ;  /* 0x0000000000041947 */ /* 0x000fea0003800000 */
[----:B------:R-:W-:Y:S01]  /*1960*/  BPT.TRAP 0x1 ;  /* 0x000000040000795c */ /* 0x000fe20000300000 */
.L_x_24:
[----:B------:R-:W1:Y:S01]  /*1970*/  S2R R2, SR_TID.X ;  /* 0x0000000000027919 */ /* 0x000e620000002100 */
[----:B------:R-:W4:Y:S01]  /*1980*/  LDC.64 R10, c[0x0][0x280] ;  /* 0x0000a000ff0a7b82 */ /* 0x000f220000000a00 */
[----:B------:R-:W-:Y:S01]  /*1990*/  SHF.R.S32.HI R88, RZ, 0x1f, R8 ;  /* 0x0000001fff587819 */ /* 0x000fe20000011408 */
[----:B------:R-:W0:Y:S06]  /*19a0*/  S2R R13, SR_CTAID.X ;  /* 0x00000000000d7919 */ /* 0x000e2c0000002500 */
[----:B------:R-:W2:Y:S01]  /*19b0*/  LDC.64 R16, c[0x0][0x5d0] ;  /* 0x00017400ff107b82 */ /* 0x000ea20000000a00 */
[----:B-1----:R-:W-:-:S04]  /*19c0*/  SHF.R.S32.HI R3, RZ, 0x1f, R2 ;  /* 0x0000001fff037819 */ /* 0x002fc80000011402 */
[----:B------:R-:W-:Y:S01]  /*19d0*/  LEA.HI R3, R3, R2, RZ, 0x7 ;  /* 0x0000000203037211 */ /* 0x000fe200078f38ff */
[----:B0-----:R-:W-:-:S03]  /*19e0*/  IMAD.SHL.U32 R14, R13, 0x40, RZ ;  /* 0x000000400d0e7824 */ /* 0x001fc600078e00ff */
[----:B------:R-:W-:-:S05]  /*19f0*/  LOP3.LUT R3, R3, 0xffffff80, RZ, 0xc0, !PT ;  /* 0xffffff8003037812 */ /* 0x000fca00078ec0ff */
[----:B------:R-:W-:-:S05]  /*1a00*/  IMAD.IADD R5, R2, 0x1, -R3 ;  /* 0x0000000102057824 */ /* 0x000fca00078e0a03 */
[----:B------:R-:W-:-:S04]  /*1a10*/  SHF.R.S32.HI R12, RZ, 0x1f, R5 ;  /* 0x0000001fff0c7819 */ /* 0x000fc80000011405 */
[----:B------:R-:W-:-:S04]  /*1a20*/  LEA.HI R2, R12, R5, RZ, 0x2 ;  /* 0x000000050c027211 */ /* 0x000fc800078f10ff */
[--C-:B------:R-:W-:Y:S02]  /*1a30*/  SHF.R.S32.HI R18, RZ, 0x2, R2.reuse ;  /* 0x00000002ff127819 */ /* 0x100fe40000011402 */
[----:B------:R-:W-:Y:S02]  /*1a40*/  SHF.R.S32.HI R3, RZ, 0x1f, R2 ;  /* 0x0000001fff037819 */ /* 0x000fe40000011402 */
[----:B------:R-:W-:Y:S02]  /*1a50*/  LOP3.LUT R2, R2, 0xfffffffc, RZ, 0xc0, !PT ;  /* 0xfffffffc02027812 */ /* 0x000fe400078ec0ff */
[----:B------:R-:W-:-:S04]  /*1a60*/  LEA.HI R3, R3, R18, RZ, 0x3 ;  /* 0x0000001203037211 */ /* 0x000fc800078f18ff */
[----:B------:R-:W-:-:S05]  /*1a70*/  LOP3.LUT R3, R3, 0xfffffff8, RZ, 0xc0, !PT ;  /* 0xfffffff803037812 */ /* 0x000fca00078ec0ff */
[----:B------:R-:W-:Y:S01]  /*1a80*/  IMAD.IADD R18, R18, 0x1, -R3 ;  /* 0x0000000112127824 */ /* 0x000fe200078e0a03 */
[----:B------:R-:W-:Y:S01]  /*1a90*/  LEA.HI R3, R12, R5, RZ, 0x5 ;  /* 0x000000050c037211 */ /* 0x000fe200078f28ff */
[----:B------:R-:W-:Y:S02]  /*1aa0*/  IMAD.IADD R12, R5, 0x1, -R2 ;  /* 0x00000001050c7824 */ /* 0x000fe400078e0a02 */
[----:B------:R-:W-:Y:S01]  /*1ab0*/  IMAD.SHL.U32 R5, R6, 0x80, RZ ;  /* 0x0000008006057824 */ /* 0x000fe200078e00ff */
[----:B------:R-:W-:Y:S01]  /*1ac0*/  SHF.R.S32.HI R19, RZ, 0x1f, R18 ;  /* 0x0000001fff137819 */ /* 0x000fe20000011412 */
[----:B------:R-:W-:Y:S01]  /*1ad0*/  IMAD.SHL.U32 R2, R12, 0x2, RZ ;  /* 0x000000020c027824 */ /* 0x000fe200078e00ff */
[----:B------:R-:W-:Y:S02]  /*1ae0*/  SHF.R.S32.HI R9, RZ, 0x5, R3 ;  /* 0x00000005ff097819 */ /* 0x000fe40000011403 */
[----:B----4-:R-:W-:Y:S02]  /*1af0*/  ISETP.GE.AND P0, PT, R5, R11, PT ;  /* 0x0000000b0500720c */ /* 0x010fe40003f06270 */
[----:B------:R-:W-:Y:S01]  /*1b00*/  SHF.R.S32.HI R3, RZ, 0x1f, R2 ;  /* 0x0000001fff037819 */ /* 0x000fe20000011402 */
[----:B------:R-:W-:Y:S01]  /*1b10*/  IMAD.WIDE R6, R9, 0x10, R18 ;  /* 0x0000001009067825 */ /* 0x000fe200078e0212 */
[----:B------:R-:W-:-:S03]  /*1b20*/  ISETP.GE.OR P0, PT, R14, R10, P0 ;  /* 0x0000000a0e00720c */ /* 0x000fc60000706670 */
[----:B------:R-:W-:Y:S01]  /*1b30*/  IMAD.WIDE R6, R13, 0x40, R6 ;  /* 0x000000400d067825 */ /* 0x000fe200078e0206 */
[----:B------:R-:W-:-:S03]  /*1b40*/  SHF.R.S32.HI R13, RZ, 0x1f, R5 ;  /* 0x0000001fff0d7819 */ /* 0x000fc60000011405 */
[-C--:B--2---:R-:W-:Y:S02]  /*1b50*/  IMAD R22, R7, R16.reuse, RZ ;  /* 0x0000001007167224 */ /* 0x084fe400078e02ff */
[----:B------:R-:W-:-:S04]  /*1b60*/  IMAD.WIDE.U32 R20, R6, R16, R2 ;  /* 0x0000001006147225 */ /* 0x000fc800078e0002 */
[----:B------:R-:W-:Y:S05]  /*1b70*/  @P0 EXIT ;  /* 0x000000000000094d */ /* 0x000fea0003800000 */
[----:B------:R-:W-:Y:S01]  /*1b80*/  ULDC.64 UR6, c[0x0][0x288] ;  /* 0x0000a20000067ab9 */ /* 0x000fe20000000a00 */
[----:B------:R-:W-:Y:S01]  /*1b90*/  IMAD R22, R6, R17, R22 ;  /* 0x0000001106167224 */ /* 0x000fe200078e0216 */
[----:B------:R-:W-:Y:S01]  /*1ba0*/  ISETP.GE.AND P0, PT, R15, UR6, PT ;  /* 0x000000060f007c0c */ /* 0x000fe2000bf06270 */
[----:B------:R-:W-:Y:S01]  /*1bb0*/  ULDC.64 UR4, c[0x0][0x5e0] ;  /* 0x0001780000047ab9 */ /* 0x000fe20000000a00 */
[----:B------:R-:W-:Y:S01]  /*1bc0*/  IADD3 R20, P1, R5, R20, RZ ;  /* 0x0000001405147210 */ /* 0x000fe20007f3e0ff */
[----:B------:R-:W-:Y:S01]  /*1bd0*/  IMAD R23, R88, UR4, RZ ;  /* 0x0000000458177c24 */ /* 0x000fe2000f8e02ff */
[----:B------:R-:W-:Y:S01]  /*1be0*/  ISETP.GE.OR P0, PT, R8, UR7, P0 ;  /* 0x0000000708007c0c */ /* 0x000fe20008706670 */
[----:B------:R-:W-:Y:S01]  /*1bf0*/  IMAD R12, R12, -0x2, R11 ;  /* 0xfffffffe0c0c7824 */ /* 0x000fe200078e020b */
[----:B------:R-:W-:Y:S01]  /*1c00*/  IADD3.X R21, R13, R21, R22, P1, !PT ;  /* 0x000000150d157210 */ /* 0x000fe20000ffe416 */
[----:B------:R-:W-:Y:S01]  /*1c10*/  IMAD R89, R8, UR5, R23 ;  /* 0x0000000508597c24 */ /* 0x000fe2000f8e0217 */
[----:B------:R-:W-:Y:S01]  /*1c20*/  SHF.R.S32.HI R22, RZ, 0x1f, R15 ;  /* 0x0000001fff167819 */ /* 0x000fe2000001140f */
[----:B------:R-:W-:-:S02]  /*1c30*/  IMAD R23, R9, -0x10, -R14 ;  /* 0xfffffff009177824 */ /* 0x000fc400078e0a0e */
[----:B------:R-:W-:Y:S01]  /*1c40*/  IMAD.WIDE.U32 R20, R8, UR4, R20 ;  /* 0x0000000408147c25 */ /* 0x000fe2000f8e0014 */
[----:B------:R-:W-:-:S03]  /*1c50*/  ULDC.64 UR4, c[0x0][0x5d8] ;  /* 0x0001760000047ab9 */ /* 0x000fc60000000a00 */
[----:B------:R-:W-:Y:S02]  /*1c60*/  IMAD R14, R22, UR4, RZ ;  /* 0x00000004160e7c24 */ /* 0x000fe4000f8e02ff */
[----:B------:R-:W-:Y:S01]  /*1c70*/  IMAD.IADD R11, R21, 0x1, R89 ;  /* 0x00000001150b7824 */ /* 0x000fe200078e0259 */
[----:B------:R-:W-:Y:S06]  /*1c80*/  @P0 EXIT ;  /* 0x000000000000094d */ /* 0x000fec0003800000 */
[----:B------:R-:W-:Y:S01]  /*1c90*/  IMAD.IADD R9, R12, 0x1, -R5 ;  /* 0x000000010c097824 */ /* 0x000fe200078e0a05 */
[----:B------:R-:W-:Y:S01]  /*1ca0*/  IADD3 R12, R23, R10, -R18 ;  /* 0x0000000a170c7210 */ /* 0x000fe20007ffe812 */
[----:B------:R-:W-:Y:S01]  /*1cb0*/  IMAD.MOV.U32 R10, RZ, RZ, R20 ;  /* 0x000000ffff0a7224 */ /* 0x000fe200078e0014 */
[----:B---3-5:R-:W-:Y:S01]  /*1cc0*/  FSETP.NEU.AND P1, PT, R4, RZ, PT ;  /* 0x000000ff0400720b */ /* 0x028fe20003f2d000 */
[----:B------:R-:W-:Y:S01]  /*1cd0*/  IMAD R21, R15, UR5, R14 ;  /* 0x000000050f157c24 */ /* 0x000fe2000f8e020e */
[----:B------:R-:W-:Y:S01]  /*1ce0*/  ISETP.GT.AND P0, PT, R9, RZ, PT ;  /* 0x000000ff0900720c */ /* 0x000fe20003f04270 */
[----:B------:R-:W-:Y:S01]  /*1cf0*/  IMAD.WIDE.U32 R10, R15, UR4, R10 ;  /* 0x000000040f0a7c25 */ /* 0x000fe2000f8e000a */
[----:B------:R-:W-:Y:S01]  /*1d00*/  ULDC.64 UR4, c[0x0][0x5b8] ;  /* 0x00016e0000047ab9 */ /* 0x000fe20000000a00 */
[----:B------:R-:W-:Y:S02]  /*1d10*/  SHF.L.U64.HI R18, R16, 0x3, R17 ;  /* 0x0000000310127819 */ /* 0x000fe40000010211 */
[----:B------:R-:W-:Y:S01]  /*1d20*/  IMAD R14, R22, UR4, RZ ;  /* 0x00000004160e7c24 */ /* 0x000fe2000f8e02ff */
[----:B------:R-:W-:Y:S01]  /*1d30*/  ISETP.GT.AND P2, PT, R12, RZ, P0 ;  /* 0x000000ff0c00720c */ /* 0x000fe20000744270 */
[----:B------:R-:W-:-:S02]  /*1d40*/  IMAD.SHL.U32 R19, R16, 0x8, RZ ;  /* 0x0000000810137824 */ /* 0x000fc400078e00ff */
[----:B------:R-:W-:Y:S02]  /*1d50*/  IMAD R91, R15, UR5, R14 ;  /* 0x000000050f5b7c24 */ /* 0x000fe4000f8e020e */
[----:B------:R-:W-:Y:S01]  /*1d60*/  IMAD.IADD R17, R11, 0x1, R21 ;  /* 0x000000010b117824 */ /* 0x000fe200078e0215 */
[----:B------:R-:W-:Y:S07]  /*1d70*/  @!P1 BRA `(.L_x_28) ;  /* 0x0000003000249947 */ /* 0x000fee0003800000 */
[----:B------:R-:W-:Y:S01]  /*1d80*/  IADD3 R20, P1, R5, R2, RZ ;  /* 0x0000000205147210 */ /* 0x000fe20007f3e0ff */
[----:B------:R-:W-:Y:S01]  /*1d90*/  ULDC.64 UR6, c[0x0][0x5c0] ;  /* 0x0001700000067ab9 */ /* 0x000fe20000000a00 */
[----:B------:R-:W-:Y:S01]  /*1da0*/  ULDC.64 UR8, c[0x0][0x5b0] ;  /* 0x00016c0000087ab9 */ /* 0x000fe20000000a00 */
[----:B------:R-:W-:Y:S01]  /*1db0*/  IMAD R11, R88, UR6, RZ ;  /* 0x00000006580b7c24 */ /* 0x000fe2000f8e02ff */
[----:B------:R-:W-:Y:S01]  /*1dc0*/  ULDC.64 UR10, c[0x0][0x5a8] ;  /* 0x00016a00000a7ab9 */ /* 0x000fe20000000a00 */
[----:B------:R-:W-:Y:S02]  /*1dd0*/  IMAD.X R21, R13, 0x1, R3, P1 ;  /* 0x000000010d157824 */ /* 0x000fe400008e0603 */
[C---:B------:R-:W-:Y:S02]  /*1de0*/  IMAD R11, R8.reuse, UR7, R11 ;  /* 0x00000007080b7c24 */ /* 0x040fe4000f8e020b */
[----:B------:R-:W-:-:S04]  /*1df0*/  IMAD.WIDE.U32 R20, R8, UR6, R20 ;  /* 0x0000000608147c25 */ /* 0x000fc8000f8e0014 */
[----:B------:R-:W-:Y:S02]  /*1e00*/  IMAD.IADD R21, R21, 0x1, R11 ;  /* 0x0000000115157824 */ /* 0x000fe400078e020b */
[----:B------:R-:W-:Y:S02]  /*1e10*/  IMAD R89, R7, UR8, RZ ;  /* 0x0000000807597c24 */ /* 0x000fe4000f8e02ff */
[----:B------:R-:W-:-:S04]  /*1e20*/  IMAD.WIDE.U32 R20, R15, UR4, R20 ;  /* 0x000000040f147c25 */ /* 0x000fc8000f8e0014 */
[----:B------:R-:W-:Y:S02]  /*1e30*/  IMAD.IADD R23, R91, 0x1, R21 ;  /* 0x000000015b177824 */ /* 0x000fe400078e0215 */
[----:B------:R-:W-:Y:S02]  /*1e40*/  IMAD.MOV.U32 R22, RZ, RZ, R20 ;  /* 0x000000ffff167224 */ /* 0x000fe400078e0014 */
[C---:B------:R-:W-:Y:S02]  /*1e50*/  IMAD R97, R6.reuse, UR9, R89 ;  /* 0x0000000906617c24 */ /* 0x040fe4000f8e0259 */
[----:B------:R-:W-:-:S04]  /*1e60*/  IMAD.WIDE.U32 R88, R6, UR8, R22 ;  /* 0x0000000806587c25 */ /* 0x000fc8000f8e0016 */
[----:B------:R-:W-:Y:S01]  /*1e70*/  IMAD.IADD R89, R89, 0x1, R97 ;  /* 0x0000000159597824 */ /* 0x000fe200078e0261 */
[----:B------:R-:W-:-:S04]  /*1e80*/  LEA R92, P1, R88, UR10, 0x1 ;  /* 0x0000000a585c7c11 */ /* 0x000fc8000f8208ff */
[----:B------:R-:W-:-:S05]  /*1e90*/  LEA.HI.X R93, R88, UR11, R89, 0x1, P1 ;  /* 0x0000000b585d7c11 */ /* 0x000fca00088f0c59 */
[----:B------:R0:W2:Y:S01]  /*1ea0*/  @P2 LDG.E.LTC128B.U16 R94, desc[UR12][R92.64] ;  /* 0x0000000c5c5e2981 */ /* 0x0000a2000c1e1520 */
[----:B------:R-:W-:Y:S01]  /*1eb0*/  IMAD.WIDE.U32 R88, R15, UR4, RZ ;  /* 0x000000040f587c25 */ /* 0x000fe2000f8e00ff */
[----:B------:R-:W-:Y:S01]  /*1ec0*/  ULDC.64 UR4, c[0x0][0x5c8] ;  /* 0x0001720000047ab9 */ /* 0x000fe20000000a00 */
[----:B------:R-:W-:Y:S01]  /*1ed0*/  ISETP.GT.AND P1, PT, R9, 0x1, PT ;  /* 0x000000010900780c */ /* 0x000fe20003f24270 */
[----:B------:R-:W-:Y:S01]  /*1ee0*/  BSSY B0, `(.L_x_29) ;  /* 0x0000015000007945 */ /* 0x000fe20003800000 */
[----:B------:R-:W-:Y:S02]  /*1ef0*/  IMAD.IADD R91, R89, 0x1, R91 ;  /* 0x00000001595b7824 */ /* 0x000fe400078e025b */
[----:B------:R-:W-:-:S04]  /*1f00*/  IMAD.MOV.U32 R90, RZ, RZ, R88 ;  /* 0x000000ffff5a7224 */ /* 0x000fc800078e0058 */
[----:B------:R-:W-:-:S04]  /*1f10*/  IMAD.WIDE.U32 R14, R6, UR8, R90 ;  /* 0x00000008060e7c25 */ /* 0x000fc8000f8e005a */
[----:B------:R-:W-:Y:S02]  /*1f20*/  IMAD.IADD R15, R97, 0x1, R15 ;  /* 0x00000001610f7824 */ /* 0x000fe400078e020f */
[----:B------:R-:W-:-:S04]  /*1f30*/  IMAD.WIDE.U32 R14, R8, UR6, R14 ;  /* 0x00000006080e7c25 */ /* 0x000fc8000f8e000e */
[----:B------:R-:W-:Y:S01]  /*1f40*/  IMAD.IADD R15, R11, 0x1, R15 ;  /* 0x000000010b0f7824 */ /* 0x000fe200078e020f */
[----:B0-----:R-:W-:Y:S02]  /*1f50*/  IADD3 R92, P4, P5, R5, R14, R2 ;  /* 0x0000000e055c7210 */ /* 0x001fe40007d9e002 */
[C---:B------:R-:W-:Y:S02]  /*1f60*/  LEA R14, P3, R10.reuse, UR4, 0x1 ;  /* 0x000000040a0e7c11 */ /* 0x040fe4000f8608ff */
[----:B------:R-:W-:Y:S02]  /*1f70*/  IADD3.X R93, R13, R15, R3, P4, P5 ;  /* 0x0000000f0d5d7210 */ /* 0x000fe400027ea403 */
[----:B------:R-:W-:Y:S02]  /*1f80*/  LEA.HI.X R15, R10, UR5, R17, 0x1, P3 ;  /* 0x000000050a0f7c11 */ /* 0x000fe400098f0c11 */
[----:B------:R-:W-:Y:S02]  /*1f90*/  ISETP.GT.AND P3, PT, R12, RZ, P1 ;  /* 0x000000ff0c00720c */ /* 0x000fe40000f64270 */
[----:B------:R-:W-:-:S04]  /*1fa0*/  LEA R16, P4, R92, UR10, 0x1 ;  /* 0x0000000a5c107c11 */ /* 0x000fc8000f8808ff */
[----:B------:R-:W-:Y:S01]  /*1fb0*/  LEA.HI.X R17, R92, UR11, R93, 0x1, P4 ;  /* 0x0000000b5c117c11 */ /* 0x000fe2000a0f0c5d */
[----:B--2---:R-:W-:-:S04]  /*1fc0*/  IMAD.U32 R95, R94, 0x10000, RZ ;  /* 0x000100005e5f7824 */ /* 0x004fc800078e00ff */
[----:B------:R-:W-:-:S04]  /*1fd0*/  FMUL R95, R95, R4 ;  /* 0x000000045f5f7220 */ /* 0x000fc80000400000 */
[----:B------:R-:W-:-:S05]  /*1fe0*/  FFMA R95, R24, R0, R95 ;  /* 0x00000000185f7223 */ /* 0x000fca000000005f */
[----:B------:R-:W-:-:S05]  /*1ff0*/  F2FP.BF16.F32.PACK_AB R95, RZ, R95 ;  /* 0x0000005fff5f723e */ /* 0x000fca00000010ff */
[----:B------:R0:W-:Y:S01]  /*2000*/  @P2 STG.E.U16 desc[UR12][R14.64], R95 ;  /* 0x0000005f0e002986 */ /* 0x0001e2000c10150c */
[----:B------:R-:W-:Y:S05]  /*2010*/  @!P3 BRA `(.L_x_30) ;  /* 0x000000000004b947 */ /* 0x000fea0003800000 */
[----:B------:R1:W5:Y:S02]  /*2020*/  LDG.E.LTC128B.U16 R94, desc[UR12][R16.64+0x2] ;  /* 0x0000020c105e7981 */ /* 0x000364000c1e1520 */
.L_x_30:
[----:B------:R-:W-:Y:S05]  /*2030*/  BSYNC B0 ;  /* 0x0000000000007941 */ /* 0x000fea0003800000 */
.L_x_29:
[----:B------:R-:W-:Y:S01]  /*2040*/  USHF.L.U32 UR5, UR8, 0x3, URZ ;  /* 0x0000000308057899 */ /* 0x000fe2000800063f */
[----:B-----5:R-:W-:Y:S01]  /*2050*/  IMAD.U32 R7, R94, 0x10000, RZ ;  /* 0x000100005e077824 */ /* 0x020fe200078e00ff */
[----:B------:R-:W-:Y:S01]  /*2060*/  USHF.L.U64.HI UR4, UR8, 0x3, UR9 ;  /* 0x0000000308047899 */ /* 0x000fe20008010209 */
[----:B------:R-:W-:Y:S02]  /*2070*/  ISETP.GT.AND P0, PT, R12, 0x8, P0 ;  /* 0x000000080c00780c */ /* 0x000fe40000704270 */
[----:B------:R-:W-:Y:S01]  /*2080*/  FMUL R10, R7, R4 ;  /* 0x00000004070a7220 */ /* 0x000fe20000400000 */
[----:B------:R-:W-:Y:S02]  /*2090*/  IMAD.U32 R92, RZ, RZ, UR5 ;  /* 0x00000005ff5c7e24 */ /* 0x000fe4000f8e00ff */
[----:B------:R-:W-:Y:S02]  /*20a0*/  IMAD.U32 R93, RZ, RZ, UR4 ;  /* 0x00000004ff5d7e24 */ /* 0x000fe4000f8e00ff */
[----:B------:R-:W-:Y:S01]  /*20b0*/  FFMA R10, R25, R0, R10 ;  /* 0x00000000190a7223 */ /* 0x000fe2000000000a */
[----:B------:R-:W-:-:S04]  /*20c0*/  IMAD.WIDE.U32 R6, R6, UR8, R92 ;  /* 0x0000000806067c25 */ /* 0x000fc8000f8e005c */
[----:B------:R-:W-:Y:S01]  /*20d0*/  F2FP.BF16.F32.PACK_AB R10, RZ, R10 ;  /* 0x0000000aff0a723e */ /* 0x000fe200000010ff */
[----:B------:R-:W-:Y:S01]  /*20e0*/  IMAD.IADD R7, R97, 0x1, R7 ;  /* 0x0000000161077824 */ /* 0x000fe200078e0207 */
[----:B------:R-:W-:-:S03]  /*20f0*/  IADD3 R21, P2, R20, R6, RZ ;  /* 0x0000000614157210 */ /* 0x000fc60007f5e0ff */
[----:B------:R2:W-:Y:S02]  /*2100*/  @P3 STG.E.U16 desc[UR12][R14.64+0x2], R10 ;  /* 0x0000020a0e003986 */ /* 0x0005e4000c10150c */
[----:B------:R-:W-:Y:S01]  /*2110*/  IMAD.X R22, R7, 0x1, R23, P2 ;  /* 0x0000000107167824 */ /* 0x000fe200010e0617 */
[----:B------:R-:W-:-:S04]  /*2120*/  LEA R20, P2, R21, UR10, 0x1 ;  /* 0x0000000a15147c11 */ /* 0x000fc8000f8408ff */
[----:B------:R-:W-:-:S05]  /*2130*/  LEA.HI.X R21, R21, UR11, R22, 0x1, P2 ;  /* 0x0000000b15157c11 */ /* 0x000fca00090f0c16 */
[----:B------:R-:W3:Y:S01]  /*2140*/  @P0 LDG.E.LTC128B.U16 R94, desc[UR12][R20.64] ;  /* 0x0000000c145e0981 */ /* 0x000ee2000c1e1520 */
[----:B------:R-:W-:Y:S01]  /*2150*/  IADD3 R6, P2, R88, R6, RZ ;  /* 0x0000000658067210 */ /* 0x000fe20007f5e0ff */
[----:B------:R-:W-:Y:S01]  /*2160*/  BSSY B0, `(.L_x_31) ;  /* 0x0000013000007945 */ /* 0x000fe20003800000 */
[----:B------:R-:W-:-:S03]  /*2170*/  ISETP.GT.AND P1, PT, R12, 0x8, P1 ;  /* 0x000000080c00780c */ /* 0x000fc60000f24270 */
[----:B------:R-:W-:Y:S02]  /*2180*/  IMAD.X R7, R7, 0x1, R91, P2 ;  /* 0x0000000107077824 */ /* 0x000fe400010e065b */
[----:B------:R-:W-:-:S03]  /*2190*/  IMAD.WIDE.U32 R6, R8, UR6, R6 ;  /* 0x0000000608067c25 */ /* 0x000fc6000f8e0006 */
[----:B------:R-:W-:Y:S01]  /*21a0*/  IADD3 R5, P2, P3, R5, R6, R2 ;  /* 0x0000000605057210 */ /* 0x000fe20007b5e002 */
[----:B------:R-:W-:Y:S01]  /*21b0*/  IMAD.IADD R2, R11, 0x1, R7 ;  /* 0x000000010b027824 */ /* 0x000fe200078e0207 */
[----:B------:R-:W-:-:S04]  /*21c0*/  SHF.L.U64.HI R7, R19, 0x1, R18 ;  /* 0x0000000113077819 */ /* 0x000fc80000010212 */
[----:B------:R-:W-:Y:S02]  /*21d0*/  IADD3.X R8, R13, R2, R3, P2, P3 ;  /* 0x000000020d087210 */ /* 0x000fe400017e6403 */
[----:B------:R-:W-:Y:S02]  /*21e0*/  LEA R6, P2, R19, R14, 0x1 ;  /* 0x0000000e13067211 */ /* 0x000fe400078408ff */
[----:B------:R-:W-:-:S03]  /*21f0*/  LEA R2, P3, R5, UR10, 0x1 ;  /* 0x0000000a05027c11 */ /* 0x000fc6000f8608ff */
[----:B------:R-:W-:Y:S01]  /*2200*/  IMAD.X R7, R7, 0x1, R15, P2 ;  /* 0x0000000107077824 */ /* 0x000fe200010e060f */
[----:B------:R-:W-:Y:S01]  /*2210*/  LEA.HI.X R3, R5, UR11, R8, 0x1, P3 ;  /* 0x0000000b05037c11 */ /* 0x000fe200098f0c08 */
[----:B---3--:R-:W-:-:S04]  /*2220*/  IMAD.U32 R23, R94, 0x10000, RZ ;  /* 0x000100005e177824 */ /* 0x008fc800078e00ff */
[----:B------:R-:W-:-:S04]  /*2230*/  FMUL R23, R23, R4 ;  /* 0x0000000417177220 */ /* 0x000fc80000400000 */
[----:B------:R-:W-:-:S05]  /*2240*/  FFMA R23, R26, R0, R23 ;  /* 0x000000001a177223 */ /* 0x000fca0000000017 */
[----:B------:R-:W-:-:S05]  /*2250*/  F2FP.BF16.F32.PACK_AB R23, RZ, R23 ;  /* 0x00000017ff17723e */ /* 0x000fca00000010ff */
[----:B------:R2:W-:Y:S01]  /*2260*/  @P0 STG.E.U16 desc[UR12][R6.64], R23 ;  /* 0x0000001706000986 */ /* 0x0005e2000c10150c */
[----:B------:R-:W-:Y:S05]  /*2270*/  @!P1 BRA `(.L_x_32) ;  /* 0x0000000000049947 */ /* 0x000fea0003800000 */
[----:B------:R3:W5:Y:S02]  /*2280*/  LDG.E.LTC128B.U16 R94, desc[UR12][R2.64+0x2] ;  /* 0x0000020c025e7981 */ /* 0x000764000c1e1520 */
.L_x_32:
[----:B------:R-:W-:Y:S05]  /*2290*/  BSYNC B0 ;  /* 0x0000000000007941 */ /* 0x000fea0003800000 */
.L_x_31:
[----:B-----5:R-:W-:Y:S01]  /*22a0*/  IMAD.U32 R5, R94, 0x10000, RZ ;  /* 0x000100005e057824 */ /* 0x020fe200078e00ff */
[----:B------:R-:W-:Y:S01]  /*22b0*/  ISETP.GT.AND P0, PT, R9, 0x8, PT ;  /* 0x000000080900780c */ /* 0x000fe20003f04270 */
[----:B------:R-:W-:Y:S02]  /*22c0*/  BSSY B0, `(.L_x_33) ;  /* 0x0000008000007945 */ /* 0x000fe40003800000 */
[----:B------:R-:W-:Y:S01]  /*22d0*/  FMUL R8, R5, R4 ;  /* 0x0000000405087220 */ /* 0x000fe20000400000 */
[----:B------:R-:W-:-:S03]  /*22e0*/  ISETP.GT.AND P2, PT, R12, RZ, P0 ;  /* 0x000000ff0c00720c */ /* 0x000fc60000744270 */
[----:B------:R-:W-:-:S05]  /*22f0*/  FFMA R8, R27, R0, R8 ;  /* 0x000000001b087223 */ /* 0x000fca0000000008 */
[----:B------:R-:W-:-:S05]  /*2300*/  F2FP.BF16.F32.PACK_AB R8, RZ, R8 ;  /* 0x00000008ff08723e */ /* 0x000fca00000010ff */
[----:B------:R4:W-:Y:S01]  /*2310*/  @P1 STG.E.U16 desc[UR12][R6.64+0x2], R8 ;  /* 0x0000020806001986 */ /* 0x0009e2000c10150c */
[----:B------:R-:W-:Y:S05]  /*2320*/  @!P2 BRA `(.L_x_34) ;  /* 0x000000000004a947 */ /* 0x000fea0003800000 */
[----:B------:R0:W5:Y:S02]  /*2330*/  LDG.E.LTC128B.U16 R94, desc[UR12][R16.64+0x10] ;  /* 0x0000100c105e7981 */ /* 0x000164000c1e1520 */
.L_x_34:
[----:B------:R-:W-:Y:S05]  /*2340*/  BSYNC B0 ;  /* 0x0000000000007941 */ /* 0x000fea0003800000 */
.L_x_33:
[----:B-----5:R-:W-:Y:S01]  /*2350*/  IMAD.U32 R5, R94, 0x10000, RZ ;  /* 0x000100005e057824 */ /* 0x020fe200078e00ff */
[----:B------:R-:W-:Y:S01]  /*2360*/  ISETP.GT.AND P1, PT, R9, 0x9, PT ;  /* 0x000000090900780c */ /* 0x000fe20003f24270 */
[----:B--2---:R-:W-:Y:S01]  /*2370*/  @P2 IMAD.MOV.U32 R10, RZ, RZ, R14 ;  /* 0x000000ffff0a2224 */ /* 0x004fe200078e000e */
[----:B------:R-:W-:Y:S01]  /*2380*/  BSSY B0, `(.L_x_35) ;  /* 0x0000009000007945 */ /* 0x000fe20003800000 */
[----:B------:R-:W-:Y:S01]  /*2390*/  FMUL R5, R5, R4 ;  /* 0x0000000405057220 */ /* 0x000fe20000400000 */
[----:B------:R-:W-:Y:S01]  /*23a0*/  @P2 IMAD.MOV.U32 R11, RZ, RZ, R15 ;  /* 0x000000ffff0b2224 */ /* 0x000fe200078e000f */
[----:B------:R-:W-:Y:S02]  /*23b0*/  ISETP.GT.AND P3, PT, R12, RZ, P1 ;  /* 0x000000ff0c00720c */ /* 0x000fe40000f64270 */
[----:B------:R-:W-:-:S05]  /*23c0*/  FFMA R5, R28, R0, R5 ;  /* 0x000000001c057223 */ /* 0x000fca0000000005 */
[----:B------:R-:W-:-:S05]  /*23d0*/  F2FP.BF16.F32.PACK_AB R5, RZ, R5 ;  /* 0x00000005ff05723e */ /* 0x000fca00000010ff */
[----:B------:R2:W-:Y:S01]  /*23e0*/  @P2 STG.E.U16 desc[UR12][R10.64+0x10], R5 ;  /* 0x000010050a002986 */ /* 0x0005e2000c10150c */
[----:B------:R-:W-:Y:S05]  /*23f0*/  @!P3 BRA `(.L_x_36) ;  /* 0x000000000004b947 */ /* 0x000fea0003800000 */
[----:B------:R0:W5:Y:S02]  /*2400*/  LDG.E.LTC128B.U16 R94, desc[UR12][R16.64+0x12] ;  /* 0x0000120c105e7981 */ /* 0x000164000c1e1520 */
.L_x_36:
[----:B------:R-:W-:Y:S05]  /*2410*/  BSYNC B0 ;  /* 0x0000000000007941 */ /* 0x000fea0003800000 */
.L_x_35:
[----:B--2--5:R-:W-:Y:S01]  /*2420*/  IMAD.U32 R5, R94, 0x10000, RZ ;  /* 0x000100005e057824 */ /* 0x024fe200078e00ff */
[----:B------:R-:W-:Y:S01]  /*2430*/  ISETP.GT.AND P0, PT, R12, 0x8, P0 ;  /* 0x000000080c00780c */ /* 0x000fe20000704270 */
[----:B------:R-:W-:Y:S01]  /*2440*/  @P3 IMAD.MOV.U32 R10, RZ, RZ, R14 ;  /* 0x000000ffff0a3224 */ /* 0x000fe200078e000e */
[----:B------:R-:W-:Y:S01]  /*2450*/  BSSY B0, `(.L_x_37) ;  /* 0x0000008000007945 */ /* 0x000fe20003800000 */
[----:B----4-:R-:W-:Y:S01]  /*2460*/  FMUL R8, R5, R4 ;  /* 0x0000000405087220 */ /* 0x010fe20000400000 */
[----:B------:R-:W-:-:S03]  /*2470*/  @P3 IMAD.MOV.U32 R11, RZ, RZ, R15 ;  /* 0x000000ffff0b3224 */ /* 0x000fc600078e000f */
[----:B------:R-:W-:-:S05]  /*2480*/  FFMA R8, R29, R0, R8 ;  /* 0x000000001d087223 */ /* 0x000fca0000000008 */
[----:B------:R-:W-:-:S05]  /*2490*/  F2FP.BF16.F32.PACK_AB R8, RZ, R8 ;  /* 0x00000008ff08723e */ /* 0x000fca00000010ff */
[----:B------:R2:W-:Y:S01]  /*24a0*/  @P3 STG.E.U16 desc[UR12][R10.64+0x12], R8 ;  /* 0x000012080a003986 */ /* 0x0005e2000c10150c */
[----:B------:R-:W-:Y:S05]  /*24b0*/  @!P0 BRA `(.L_x_38) ;  /* 0x0000000000048947 */ /* 0x000fea0003800000 */
[----:B------:R4:W5:Y:S02]  /*24c0*/  LDG.E.LTC128B.U16 R94, desc[UR12][R2.64+0x10] ;  /* 0x0000100c025e7981 */ /* 0x000964000c1e1520 */
.L_x_38:
[----:B------:R-:W-:Y:S05]  /*24d0*/  BSYNC B0 ;  /* 0x0000000000007941 */ /* 0x000fea0003800000 */
.L_x_37:
[----:B-----5:R-:W-:Y:S01]  /*24e0*/  IMAD.U32 R5, R94, 0x10000, RZ ;  /* 0x000100005e057824 */ /* 0x020fe200078e00ff */
[----:B------:R-:W-:Y:S01]  /*24f0*/  ISETP.GT.AND P1, PT, R12, 0x8, P1 ;  /* 0x000000080c00780c */ /* 0x000fe20000f24270 */
[----:B------:R-:W-:Y:S02]  /*2500*/  BSSY B0, `(.L_x_39) ;  /* 0x0000007000007945 */ /* 0x000fe40003800000 */
[----:B------:R-:W-:-:S04]  /*2510*/  FMUL R5, R5, R4 ;  /* 0x0000000405057220 */ /* 0x000fc80000400000 */
[----:B------:R-:W-:-:S05]  /*2520*/  FFMA R5, R30, R0, R5 ;  /* 0x000000001e057223 */ /* 0x000fca0000000005 */
[----:B------:R-:W-:-:S05]  /*2530*/  F2FP.BF16.F32.PACK_AB R5, RZ, R5 ;  /* 0x00000005ff05723e */ /* 0x000fca00000010ff */
[----:B------:R0:W-:Y:S01]  /*2540*/  @P0 STG.E.U16 desc[UR12][R6.64+0x10], R5 ;  /* 0x0000100506000986 */ /* 0x0001e2000c10150c */
[----:B------:R-:W-:Y:S05]  /*2550*/  @!P1 BRA `(.L_x_40) ;  /* 0x0000000000049947 */ /* 0x000fea0003800000 */
[----:B------:R0:W5:Y:S02]  /*2560*/  LDG.E.LTC128B.U16 R94, desc[UR12][R2.64+0x12] ;  /* 0x0000120c025e7981 */ /* 0x000164000c1e1520 */
.L_x_40:
[----:B------:R-:W-:Y:S05]  /*2570*/  BSYNC B0 ;  /* 0x0000000000007941 */ /* 0x000fea0003800000 */
.L_x_39:
[----:B0----5:R-:W-:Y:S01]  /*2580*/  IMAD.U32 R5, R94, 0x10000, RZ ;  /* 0x000100005e057824 */ /* 0x021fe200078e00ff */
[----:B------:R-:W-:Y:S01]  /*2590*/  ISETP.GT.AND P0, PT, R9, 0x10, PT ;  /* 0x000000100900780c */ /* 0x000fe20003f04270 */
[----:B------:R-:W-:Y:S02]  /*25a0*/  BSSY B0, `(.L_x_41) ;  /* 0x0000008000007945 */ /* 0x000fe40003800000 */
[----:B--2---:R-:W-:Y:S01]  /*25b0*/  FMUL R8, R5, R4 ;  /* 0x0000000405087220 */ /* 0x004fe20000400000 */
[----:B------:R-:W-:-:S03]  /*25c0*/  ISETP.GT.AND P2, PT, R12, RZ, P0 ;  /* 0x000000ff0c00720c */ /* 0x000fc60000744270 */
[----:B------:R-:W-:-:S05]  /*25d0*/  FFMA R8, R31, R0, R8 ;  /* 0x000000001f087223 */ /* 0x000fca0000000008 */
[----:B------:R-:W-:-:S05]  /*25e0*/  F2FP.BF16.F32.PACK_AB R8, RZ, R8 ;  /* 0x00000008ff08723e */ /* 0x000fca00000010ff */
[----:B------:R0:W-:Y:S01]  /*25f0*/  @P1 STG.E.U16 desc[UR12][R6.64+0x12], R8 ;  /* 0x0000120806001986 */ /* 0x0001e2000c10150c */
[----:B------:R-:W-:Y:S05]  /*2600*/  @!P2 BRA `(.L_x_42) ;  /* 0x000000000004a947 */ /* 0x000fea0003800000 */
[----:B------:R2:W5:Y:S02]  /*2610*/  LDG.E.LTC128B.U16 R94, desc[UR12][R16.64+0x20] ;  /* 0x0000200c105e7981 */ /* 0x000564000c1e1520 */
.L_x_42:
[----:B------:R-:W-:Y:S05]  /*2620*/  BSYNC B0 ;  /* 0x0000000000007941 */ /* 0x000fea0003800000 */
.L_x_41:
[----:B-----5:R-:W-:Y:S01]  /*2630*/  IMAD.U32 R5, R94, 0x10000, RZ ;  /* 0x000100005e057824 */ /* 0x020fe200078e00ff */
[----:B------:R-:W-:Y:S01]  /*2640*/  ISETP.GT.AND P1, PT, R9, 0x11, PT ;  /* 0x000000110900780c */ /* 0x000fe20003f24270 */
[----:B------:R-:W-:Y:S01]  /*2650*/  @P2 IMAD.MOV.U32 R10, RZ, RZ, R14 ;  /* 0x000000ffff0a2224 */ /* 0x000fe200078e000e */
        /* <DEDUP_REMOVED lines=9> */
.L_x_44:
[----:B------:R-:W-:Y:S05]  /*26f0*/  BSYNC B0 ;  /* 0x0000000000007941 */ /* 0x000fea0003800000 */
.L_x_43:
[----:B0----5:R-:W-:Y:S01]  /*2700*/  IMAD.U32 R5, R94, 0x10000, RZ ;  /* 0x000100005e057824 */ /* 0x021fe200078e00ff */
[----:B------:R-:W-:Y:S01]  /*2710*/  ISETP.GT.AND P0, PT, R12, 0x8, P0 ;  /* 0x000000080c00780c */ /* 0x000fe20000704270 */
[----:B------:R-:W-:Y:S01]  /*2720*/  @P3 IMAD.MOV.U32 R10, RZ, RZ, R14 ;  /* 0x000000ffff0a3224 */ /* 0x000fe200078e000e */
[----:B------:R-:W-:Y:S01]  /*2730*/  BSSY B0, `(.L_x_45) ;  /* 0x0000008000007945 */ /* 0x000fe20003800000 */
[----:B------:R-:W-:Y:S01]  /*2740*/  FMUL R8, R5, R4 ;  /* 0x0000000405087220 */ /* 0x000fe20000400000 */
[----:B------:R-:W-:-:S03]  /*2750*/  @P3 IMAD.MOV.U32 R11, RZ, RZ, R15 ;  /* 0x000000ffff0b3224 */ /* 0x000fc600078e000f */
[----:B------:R-:W-:-:S05]  /*2760*/  FFMA R8, R33, R0, R8 ;  /* 0x0000000021087223 */ /* 0x000fca0000000008 */
[----:B------:R-:W-:-:S05]  /*2770*/  F2FP.BF16.F32.PACK_AB R8, RZ, R8 ;  /* 0x00000008ff08723e */ /* 0x000fca00000010ff */
[----:B------:R0:W-:Y:S01]  /*2780*/  @P3 STG.E.U16 desc[UR12][R10.64+0x22], R8 ;  /* 0x000022080a003986 */ /* 0x0001e2000c10150c */
[----:B------:R-:W-:Y:S05]  /*2790*/  @!P0 BRA `(.L_x_46) ;  /* 0x0000000000048947 */ /* 0x000fea0003800000 */
[----:B------:R0:W5:Y:S02]  /*27a0*/  LDG.E.LTC128B.U16 R94, desc[UR12][R2.64+0x20] ;  /* 0x0000200c025e7981 */ /* 0x000164000c1e1520 */
.L_x_46:
[----:B------:R-:W-:Y:S05]  /*27b0*/  BSYNC B0 ;  /* 0x0000000000007941 */ /* 0x000fea0003800000 */
.L_x_45:
        /* <DEDUP_REMOVED lines=9> */
.L_x_48:
[----:B------:R-:W-:Y:S05]  /*2850*/  BSYNC B0 ;  /* 0x0000000000007941 */ /* 0x000fea0003800000 */
.L_x_47:
[----:B0----5:R-:W-:Y:S01]  /*2860*/  IMAD.U32 R5, R94, 0x10000, RZ ;  /* 0x000100005e057824 */ /* 0x021fe200078e00ff */
        /* <DEDUP_REMOVED lines=9> */
.L_x_50:
[----:B------:R-:W-:Y:S05]  /*2900*/  BSYNC B0 ;  /* 0x0000000000007941 */ /* 0x000fea0003800000 */
.L_x_49:
        /* <DEDUP_REMOVED lines=12> */
.L_x_52:
[----:B------:R-:W-:Y:S05]  /*29d0*/  BSYNC B0 ;  /* 0x0000000000007941 */ /* 0x000fea0003800000 */
.L_x_51:
        /* <DEDUP_REMOVED lines=11> */
.L_x_54:
[----:B------:R-:W-:Y:S05]  /*2a90*/  BSYNC B0 ;  /* 0x0000000000007941 */ /* 0x000fea0003800000 */
.L_x_53:
        /* <DEDUP_REMOVED lines=9> */
.L_x_56:
[----:B------:R-:W-:Y:S05]  /*2b30*/  BSYNC B0 ;  /* 0x0000000000007941 */ /* 0x000fea0003800000 */
.L_x_55:
        /* <DEDUP_REMOVED lines=10> */
.L_x_58:
[----:B------:R-:W-:Y:S05]  /*2be0*/  BSYNC B0 ;  /* 0x0000000000007941 */ /* 0x000fea0003800000 */
.L_x_57:
        /* <DEDUP_REMOVED lines=12> */
.L_x_60:
[----:B------:R-:W-:Y:S05]  /*2cb0*/  BSYNC B0 ;  /* 0x0000000000007941 */ /* 0x000fea0003800000 */
.L_x_59:
        /* <DEDUP_REMOVED lines=11> */
.L_x_62:
[----:B------:R-:W-:Y:S05]  /*2d70*/  BSYNC B0 ;  /* 0x0000000000007941 */ /* 0x000fea0003800000 */
.L_x_61:
        /* <DEDUP_REMOVED lines=9> */
.L_x_64:
[----:B------:R-:W-:Y:S05]  /*2e10*/  BSYNC B0 ;  /* 0x0000000000007941 */ /* 0x000fea0003800000 */
.L_x_63:
        /* <DEDUP_REMOVED lines=10> */
.L_x_66:
[----:B------:R-:W-:Y:S05]  /*2ec0*/  BSYNC B0 ;  /* 0x0000000000007941 */ /* 0x000fea0003800000 */
.L_x_65:
        /* <DEDUP_REMOVED lines=12> */
.L_x_68:
[----:B------:R-:W-:Y:S05]  /*2f90*/  BSYNC B0 ;  /* 0x0000000000007941 */ /* 0x000fea0003800000 */
.L_x_67:
        /* <DEDUP_REMOVED lines=11> */
.L_x_70:
[----:B------:R-:W-:Y:S05]  /*3050*/  BSYNC B0 ;  /* 0x0000000000007941 */ /* 0x000fea0003800000 */
.L_x_69:
        /* <DEDUP_REMOVED lines=9> */
.L_x_72:
[----:B------:R-:W-:Y:S05]  /*30f0*/  BSYNC B0 ;  /* 0x0000000000007941 */ /* 0x000fea0003800000 */
.L_x_71:
        /* <DEDUP_REMOVED lines=10> */
.L_x_74:
[----:B------:R-:W-:Y:S05]  /*31a0*/  BSYNC B0 ;  /* 0x0000000000007941 */ /* 0x000fea0003800000 */
.L_x_73:
        /* <DEDUP_REMOVED lines=12> */
.L_x_76:
[----:B------:R-:W-:Y:S05]  /*3270*/  BSYNC B0 ;  /* 0x0000000000007941 */ /* 0x000fea0003800000 */
.L_x_75:
        /* <DEDUP_REMOVED lines=11> */
.L_x_78:
[----:B------:R-:W-:Y:S05]  /*3330*/  BSYNC B0 ;  /* 0x0000000000007941 */ /* 0x000fea0003800000 */
.L_x_77:
        /* <DEDUP_REMOVED lines=9> */
.L_x_80:
[----:B------:R-:W-:Y:S05]  /*33d0*/  BSYNC B0 ;  /* 0x0000000000007941 */ /* 0x000fea0003800000 */
.L_x_79:
        /* <DEDUP_REMOVED lines=10> */
.L_x_82:
[----:B------:R-:W-:Y:S05]  /*3480*/  BSYNC B0 ;  /* 0x0000000000007941 */ /* 0x000fea0003800000 */
.L_x_81:
        /* <DEDUP_REMOVED lines=12> */
.L_x_84:
[----:B------:R-:W-:Y:S05]  /*3550*/  BSYNC B0 ;  /* 0x0000000000007941 */ /* 0x000fea0003800000 */
.L_x_83:
        /* <DEDUP_REMOVED lines=11> */
.L_x_86:
[----:B------:R-:W-:Y:S05]  /*3610*/  BSYNC B0 ;  /* 0x0000000000007941 */ /* 0x000fea0003800000 */
.L_x_85:
        /* <DEDUP_REMOVED lines=9> */
.L_x_88:
[----:B------:R-:W-:Y:S05]  /*36b0*/  BSYNC B0 ;  /* 0x0000000000007941 */ /* 0x000fea0003800000 */
.L_x_87:
        /* <DEDUP_REMOVED lines=10> */
.L_x_90:
[----:B------:R-:W-:Y:S05]  /*3760*/  BSYNC B0 ;  /* 0x0000000000007941 */ /* 0x000fea0003800000 */
.L_x_89:
        /* <DEDUP_REMOVED lines=12> */
.L_x_92:
[----:B------:R-:W-:Y:S05]  /*3830*/  BSYNC B0 ;  /* 0x0000000000007941 */ /* 0x000fea0003800000 */
.L_x_91:
        /* <DEDUP_REMOVED lines=11> */
.L_x_94:
[----:B------:R-:W-:Y:S05]  /*38f0*/  BSYNC B0 ;  /* 0x0000000000007941 */ /* 0x000fea0003800000 */
.L_x_93:
        /* <DEDUP_REMOVED lines=9> */
.L_x_96:
[----:B------:R-:W-:Y:S05]  /*3990*/  BSYNC B0 ;  /* 0x0000000000007941 */ /* 0x000fea0003800000 */
.L_x_95:
        /* <DEDUP_REMOVED lines=10> */
.L_x_98:
[----:B------:R-:W-:Y:S05]  /*3a40*/  BSYNC B0 ;  /* 0x0000000000007941 */ /* 0x000fea0003800000 */
.L_x_97:
        /* <DEDUP_REMOVED lines=12> */
.L_x_100:
[----:B------:R-:W-:Y:S05]  /*3b10*/  BSYNC B0 ;  /* 0x0000000000007941 */ /* 0x000fea0003800000 */
.L_x_99:
        /* <DEDUP_REMOVED lines=11> */
.L_x_102:
[----:B------:R-:W-:Y:S05]  /*3bd0*/  BSYNC B0 ;  /* 0x0000000000007941 */ /* 0x000fea0003800000 */
.L_x_101:
        /* <DEDUP_REMOVED lines=9> */
.L_x_104:
[----:B------:R-:W-:Y:S05]  /*3c70*/  BSYNC B0 ;  /* 0x0000000000007941 */ /* 0x000fea0003800000 */
.L_x_103:
        /* <DEDUP_REMOVED lines=10> */
.L_x_106:
[----:B------:R-:W-:Y:S05]  /*3d20*/  BSYNC B0 ;  /* 0x0000000000007941 */ /* 0x000fea0003800000 */
.L_x_105:
        /* <DEDUP_REMOVED lines=12> */
.L_x_108:
[----:B------:R-:W-:Y:S05]  /*3df0*/  BSYNC B0 ;  /* 0x0000000000007941 */ /* 0x000fea0003800000 */
.L_x_107:
        /* <DEDUP_REMOVED lines=11> */
.L_x_110:
[----:B------:R-:W-:Y:S05]  /*3eb0*/  BSYNC B0 ;  /* 0x0000000000007941 */ /* 0x000fea0003800000 */
.L_x_109:
        /* <DEDUP_REMOVED lines=9> */
.L_x_112:
[----:B------:R-:W-:Y:S05]  /*3f50*/  BSYNC B0 ;  /* 0x0000000000007941 */ /* 0x000fea0003800000 */
.L_x_111:
        /* <DEDUP_REMOVED lines=10> */
.L_x_114:
[----:B------:R-:W-:Y:S05]  /*4000*/  BSYNC B0 ;  /* 0x0000000000007941 */ /* 0x000fea0003800000 */
.L_x_113:
        /* <DEDUP_REMOVED lines=12> */
.L_x_116:
[----:B------:R-:W-:Y:S05]  /*40d0*/  BSYNC B0 ;  /* 0x0000000000007941 */ /* 0x000fea0003800000 */
.L_x_115:
        /* <DEDUP_REMOVED lines=11> */
.L_x_118:
[----:B------:R-:W-:Y:S05]  /*4190*/  BSYNC B0 ;  /* 0x0000000000007941 */ /* 0x000fea0003800000 */
.L_x_117:
        /* <DEDUP_REMOVED lines=9> */
.L_x_120:
[----:B------:R-:W-:Y:S05]  /*4230*/  BSYNC B0 ;  /* 0x0000000000007941 */ /* 0x000fea0003800000 */
.L_x_119:
        /* <DEDUP_REMOVED lines=10> */
.L_x_122:
[----:B------:R-:W-:Y:S05]  /*42e0*/  BSYNC B0 ;  /* 0x0000000000007941 */ /* 0x000fea0003800000 */
.L_x_121:
        /* <DEDUP_REMOVED lines=12> */
.L_x_124:
[----:B------:R-:W-:Y:S05]  /*43b0*/  BSYNC B0 ;  /* 0x0000000000007941 */ /* 0x000fea0003800000 */
.L_x_123:
        /* <DEDUP_REMOVED lines=11> */
.L_x_126:
[----:B------:R-:W-:Y:S05]  /*4470*/  BSYNC B0 ;  /* 0x0000000000007941 */ /* 0x000fea0003800000 */
.L_x_125:
        /* <DEDUP_REMOVED lines=9> */
.L_x_128:
[----:B------:R-:W-:Y:S05]  /*4510*/  BSYNC B0 ;  /* 0x0000000000007941 */ /* 0x000fea0003800000 */
.L_x_127:
        /* <DEDUP_REMOVED lines=10> */
.L_x_130:
[----:B------:R-:W-:Y:S05]  /*45c0*/  BSYNC B0 ;  /* 0x0000000000007941 */ /* 0x000fea0003800000 */
.L_x_129:
        /* <DEDUP_REMOVED lines=12> */
.L_x_132:
[----:B------:R-:W-:Y:S05]  /*4690*/  BSYNC B0 ;  /* 0x0000000000007941 */ /* 0x000fea0003800000 */
.L_x_131:
        /* <DEDUP_REMOVED lines=11> */
.L_x_134:
[----:B------:R-:W-:Y:S05]  /*4750*/  BSYNC B0 ;  /* 0x0000000000007941 */ /* 0x000fea0003800000 */
.L_x_133:
        /* <DEDUP_REMOVED lines=9> */
.L_x_136:
[----:B------:R-:W-:Y:S05]  /*47f0*/  BSYNC B0 ;  /* 0x0000000000007941 */ /* 0x000fea0003800000 */
.L_x_135:
        /* <DEDUP_REMOVED lines=10> */
.L_x_138:
[----:B------:R-:W-:Y:S05]  /*48a0*/  BSYNC B0 ;  /* 0x0000000000007941 */ /* 0x000fea0003800000 */
.L_x_137:
        /* <DEDUP_REMOVED lines=12> */
.L_x_140:
[----:B------:R-:W-:Y:S05]  /*4970*/  BSYNC B0 ;  /* 0x0000000000007941 */ /* 0x000fea0003800000 */
.L_x_139:
        /* <DEDUP_REMOVED lines=11> */
.L_x_142:
[----:B------:R-:W-:Y:S05]  /*4a30*/  BSYNC B0 ;  /* 0x0000000000007941 */ /* 0x000fea0003800000 */
.L_x_141:
        /* <DEDUP_REMOVED lines=9> */
.L_x_144:
[----:B------:R-:W-:Y:S05]  /*4ad0*/  BSYNC B0 ;  /* 0x0000000000007941 */ /* 0x000fea0003800000 */
.L_x_143:
        /* <DEDUP_REMOVED lines=10> */
.L_x_146:
[----:B------:R-:W-:Y:S05]  /*4b80*/  BSYNC B0 ;  /* 0x0000000000007941 */ /* 0x000fea0003800000 */
.L_x_145:
[----:B-----5:R-:W-:Y:S01]  /*4b90*/  IMAD.U32 R5, R94, 0x10000, RZ ;  /* 0x000100005e057824 */ /* 0x020fe200078e00ff */
[----:B------:R-:W-:Y:S01]  /*4ba0*/  ISETP.GT.AND P1, PT, R9, 0x79, PT ;  /* 0x000000790900780c */ /* 0x000fe20003f24270 */
[----:B0-----:R-:W-:Y:S01]  /*4bb0*/  @P2 IMAD.MOV.U32 R8, RZ, RZ, R14 ;  /* 0x000000ffff082224 */ /* 0x001fe200078e000e */
        /* <DEDUP_REMOVED lines=9> */
.L_x_148:
[----:B------:R-:W-:Y:S05]  /*4c50*/  BSYNC B0 ;  /* 0x0000000000007941 */ /* 0x000fea0003800000 */
.L_x_147:
[----:B0----5:R-:W-:Y:S01]  /*4c60*/  IMAD.U32 R5, R94, 0x10000, RZ ;  /* 0x000100005e057824 */ /* 0x021fe200078e00ff */
        /* <DEDUP_REMOVED lines=8> */
.L_x_150:
[----:B------:R-:W-:Y:S05]  /*4cf0*/  BSYNC B0 ;  /* 0x0000000000007941 */ /* 0x000fea0003800000 */
.L_x_149:
        /* <DEDUP_REMOVED lines=9> */
.L_x_152:
[----:B------:R-:W-:Y:S05]  /*4d90*/  BSYNC B0 ;  /* 0x0000000000007941 */ /* 0x000fea0003800000 */
.L_x_151:
[----:B0--345:R-:W-:-:S04]  /*4da0*/  IMAD.U32 R3, R94, 0x10000, RZ ;  /* 0x000100005e037824 */ /* 0x039fc800078e00ff */
[----:B------:R-:W-:-:S04]  /*4db0*/  FMUL R4, R3, R4 ;  /* 0x0000000403047220 */ /* 0x000fc80000400000 */
[----:B------:R-:W-:Y:S01]  /*4dc0*/  FFMA R4, R87, R0, R4 ;  /* 0x0000000057047223 */ /* 0x000fe20000000004 */
[----:B------:R-:W-:Y:S06]  /*4dd0*/  @!P1 EXIT ;  /* 0x000000000000994d */ /* 0x000fec0003800000 */
[----:B------:R-:W-:-:S05]  /*4de0*/  F2FP.BF16.F32.PACK_AB R4, RZ, R4 ;  /* 0x00000004ff04723e */ /* 0x000fca00000010ff */
[----:B------:R-:W-:Y:S01]  /*4df0*/  STG.E.U16 desc[UR12][R6.64+0xf2], R4 ;  /* 0x0000f20406007986 */ /* 0x000fe2000c10150c */
[----:B------:R-:W-:Y:S05]  /*4e00*/  EXIT ;  /* 0x000000000000794d */ /* 0x000fea0003800000 */
.L_x_28:
[----:B------:R-:W-:Y:S01]  /*4e10*/  ISETP.GT.AND P3, PT, R9, 0x1, PT ;  /* 0x000000010900780c */ /* 0x000fe20003f64270 */
[----:B------:R-:W-:Y:S01]  /*4e20*/  ULDC.64 UR4, c[0x0][0x5c8] ;  /* 0x0001720000047ab9 */ /* 0x000fe20000000a00 */
[-C--:B------:R-:W-:Y:S01]  /*4e30*/  FMUL R24, R24, R0.reuse ;  /* 0x0000000018187220 */ /* 0x080fe20000400000 */
[-C--:B------:R-:W-:Y:S01]  /*4e40*/  FMUL R25, R25, R0.reuse ;  /* 0x0000000019197220 */ /* 0x080fe20000400000 */
[----:B------:R-:W-:Y:S01]  /*4e50*/  ISETP.GT.AND P1, PT, R12, RZ, P3 ;  /* 0x000000ff0c00720c */ /* 0x000fe20001f24270 */
[-C--:B------:R-:W-:Y:S01]  /*4e60*/  FMUL R26, R26, R0.reuse ;  /* 0x000000001a1a7220 */ /* 0x080fe20000400000 */
[----:B------:R-:W-:Y:S01]  /*4e70*/  LEA R2, P4, R10, UR4, 0x1 ;  /* 0x000000040a027c11 */ /* 0x000fe2000f8808ff */
[----:B------:R-:W-:Y:S01]  /*4e80*/  FMUL R27, R27, R0 ;  /* 0x000000001b1b7220 */ /* 0x000fe20000400000 */
[----:B------:R-:W-:Y:S01]  /*4e90*/  F2FP.BF16.F32.PACK_AB R24, RZ, R24 ;  /* 0x00000018ff18723e */ /* 0x000fe200000010ff */
[-C--:B------:R-:W-:Y:S01]  /*4ea0*/  FMUL R28, R28, R0.reuse ;  /* 0x000000001c1c7220 */ /* 0x080fe20000400000 */
[----:B------:R-:W-:Y:S01]  /*4eb0*/  LEA.HI.X R3, R10, UR5, R17, 0x1, P4 ;  /* 0x000000050a037c11 */ /* 0x000fe2000a0f0c11 */
[-C--:B------:R-:W-:Y:S01]  /*4ec0*/  FMUL R29, R29, R0.reuse ;  /* 0x000000001d1d7220 */ /* 0x080fe20000400000 */
[----:B------:R-:W-:Y:S01]  /*4ed0*/  F2FP.BF16.F32.PACK_AB R25, RZ, R25 ;  /* 0x00000019ff19723e */ /* 0x000fe200000010ff */
[-C--:B------:R-:W-:Y:S01]  /*4ee0*/  FMUL R30, R30, R0.reuse ;  /* 0x000000001e1e7220 */ /* 0x080fe20000400000 */
[----:B------:R-:W-:Y:S01]  /*4ef0*/  SHF.L.U64.HI R5, R19, 0x1, R18 ;  /* 0x0000000113057819 */ /* 0x000fe20000010212 */
[----:B------:R-:W-:Y:S01]  /*4f00*/  @P2 STG.E.U16 desc[UR12][R2.64], R24 ;  /* 0x0000001802002986 */ /* 0x000fe2000c10150c */
[----:B------:R-:W-:Y:S01]  /*4f10*/  ISETP.GT.AND P2, PT, R12, 0x8, P0 ;  /* 0x000000080c00780c */ /* 0x000fe20000744270 */
[----:B------:R-:W-:Y:S01]  /*4f20*/  FMUL R31, R31, R0 ;  /* 0x000000001f1f7220 */ /* 0x000fe20000400000 */
[----:B------:R-:W-:Y:S01]  /*4f30*/  LEA R4, P5, R19, R2, 0x1 ;  /* 0x0000000213047211 */ /* 0x000fe200078a08ff */
[----:B------:R-:W-:Y:S01]  /*4f40*/  @P1 STG.E.U16 desc[UR12][R2.64+0x2], R25 ;  /* 0x0000021902001986 */ /* 0x000fe2000c10150c */
[----:B------:R-:W-:Y:S01]  /*4f50*/  ISETP.GT.AND P1, PT, R9, 0x8, PT ;  /* 0x000000080900780c */ /* 0x000fe20003f24270 */
[-C--:B------:R-:W-:Y:S01]  /*4f60*/  FMUL R32, R32, R0.reuse ;  /* 0x0000000020207220 */ /* 0x080fe20000400000 */
[C---:B------:R-:W-:Y:S01]  /*4f70*/  ISETP.GT.AND P3, PT, R12.reuse, 0x8, P3 ;  /* 0x000000080c00780c */ /* 0x040fe20001f64270 */
[----:B------:R-:W-:Y:S01]  /*4f80*/  IMAD.X R5, R5, 0x1, R3, P5 ;  /* 0x0000000105057824 */ /* 0x000fe200028e0603 */
[----:B------:R-:W-:Y:S01]  /*4f90*/  ISETP.GT.AND P0, PT, R9, 0x9, PT ;  /* 0x000000090900780c */ /* 0x000fe20003f04270 */
[-C--:B------:R-:W-:Y:S01]  /*4fa0*/  FMUL R33, R33, R0.reuse ;  /* 0x0000000021217220 */ /* 0x080fe20000400000 */
[----:B------:R-:W-:Y:S01]  /*4fb0*/  ISETP.GT.AND P4, PT, R12, RZ, P1 ;  /* 0x000000ff0c00720c */ /* 0x000fe20000f84270 */
[-C--:B------:R-:W-:Y:S01]  /*4fc0*/  FMUL R34, R34, R0.reuse ;  /* 0x0000000022227220 */ /* 0x080fe20000400000 */
[----:B------:R-:W-:Y:S01]  /*4fd0*/  ISETP.GT.AND P5, PT, R12, RZ, P0 ;  /* 0x000000ff0c00720c */ /* 0x000fe200007a4270 */
[----:B------:R-:W-:Y:S01]  /*4fe0*/  FMUL R35, R35, R0 ;  /* 0x0000000023237220 */ /* 0x000fe20000400000 */
[----:B------:R-:W-:Y:S01]  /*4ff0*/  F2FP.BF16.F32.PACK_AB R26, RZ, R26 ;  /* 0x0000001aff1a723e */ /* 0x000fe200000010ff */
[-C--:B------:R-:W-:Y:S01]  /*5000*/  FMUL R36, R36, R0.reuse ;  /* 0x0000000024247220 */ /* 0x080fe20000400000 */
[----:B------:R-:W-:Y:S01]  /*5010*/  F2FP.BF16.F32.PACK_AB R27, RZ, R27 ;  /* 0x0000001bff1b723e */ /* 0x000fe200000010ff */
[----:B------:R-:W-:Y:S01]  /*5020*/  FMUL R37, R37, R0 ;  /* 0x0000000025257220 */ /* 0x000fe20000400000 */
[----:B------:R-:W-:Y:S01]  /*5030*/  F2FP.BF16.F32.PACK_AB R28, RZ, R28 ;  /* 0x0000001cff1c723e */ /* 0x000fe200000010ff */
[----:B------:R-:W-:Y:S01]  /*5040*/  @P2 STG.E.U16 desc[UR12][R4.64], R26 ;  /* 0x0000001a04002986 */ /* 0x000fe2000c10150c */
[----:B------:R-:W-:Y:S01]  /*5050*/  ISETP.GT.AND P1, PT, R12, 0x8, P1 ;  /* 0x000000080c00780c */ /* 0x000fe20000f24270 */
[-C--:B------:R-:W-:Y:S01]  /*5060*/  FMUL R38, R38, R0.reuse ;  /* 0x0000000026267220 */ /* 0x080fe20000400000 */
[----:B------:R-:W-:Y:S01]  /*5070*/  F2FP.BF16.F32.PACK_AB R29, RZ, R29 ;  /* 0x0000001dff1d723e */ /* 0x000fe200000010ff */
[----:B------:R-:W-:Y:S01]  /*5080*/  @P3 STG.E.U16 desc[UR12][R4.64+0x2], R27 ;  /* 0x0000021b04003986 */ /* 0x000fe2000c10150c */
[----:B------:R-:W-:Y:S01]  /*5090*/  ISETP.GT.AND P3, PT, R9, 0x10, PT ;  /* 0x000000100900780c */ /* 0x000fe20003f64270 */
[-C--:B------:R-:W-:Y:S01]  /*50a0*/  FMUL R39, R39, R0.reuse ;  /* 0x0000000027277220 */ /* 0x080fe20000400000 */
[----:B------:R-:W-:Y:S01]  /*50b0*/  ISETP.GT.AND P2, PT, R12, 0x8, P0 ;  /* 0x000000080c00780c */ /* 0x000fe20000744270 */
[----:B------:R-:W-:Y:S01]  /*50c0*/  @P4 STG.E.U16 desc[UR12][R2.64+0x10], R28 ;  /* 0x0000101c02004986 */ /* 0x000fe2000c10150c */
[----:B------:R-:W-:Y:S01]  /*50d0*/  ISETP.GT.AND P0, PT, R9, 0x11, PT ;  /* 0x000000110900780c */ /* 0x000fe20003f04270 */
[-C--:B------:R-:W-:Y:S01]  /*50e0*/  FMUL R40, R40, R0.reuse ;  /* 0x0000000028287220 */ /* 0x080fe20000400000 */
[C---:B------:R-:W-:Y:S01]  /*50f0*/  ISETP.GT.AND P4, PT, R12.reuse, RZ, P3 ;  /* 0x000000ff0c00720c */ /* 0x040fe20001f84270 */
[----:B------:R-:W-:Y:S01]  /*5100*/  @P5 STG.E.U16 desc[UR12][R2.64+0x12], R29 ;  /* 0x0000121d02005986 */ /* 0x000fe2000c10150c */
        /* <DEDUP_REMOVED lines=153> */
[----:B------:R-:W-:Y:S01]  /*5aa0*/  FMUL R0, R87, R0 ;  /* 0x0000000057007220 */ /* 0x000fe20000400000 */
[----:B------:R-:W-:Y:S01]  /*5ab0*/  ISETP.GT.AND P2, PT, R12, 0x8, P0 ;  /* 0x000000080c00780c */ /* 0x000fe20000744270 */
[----:B------:R-:W-:Y:S01]  /*5ac0*/  @P4 STG.E.U16 desc[UR12][R2.64+0x90], R60 ;  /* 0x0000903c02004986 */ /* 0x000fe2000c10150c */
[----:B------:R-:W-:-:S02]  /*5ad0*/  ISETP.GT.AND P0, PT, R9, 0x51, PT ;  /* 0x000000510900780c */ /* 0x000fc40003f04270 */
[C---:B------:R-:W-:Y:S01]  /*5ae0*/  ISETP.GT.AND P4, PT, R12.reuse, RZ, P3 ;  /* 0x000000ff0c00720c */ /* 0x040fe20001f84270 */
[----:B------:R-:W-:Y:S01]  /*5af0*/  @P5 STG.E.U16 desc[UR12][R2.64+0x92], R61 ;  /* 0x0000923d02005986 */ /* 0x000fe2000c10150c */
[C---:B------:R-:W-:Y:S02]  /*5b00*/  ISETP.GT.AND P5, PT, R12.reuse, RZ, P0 ;  /* 0x000000ff0c00720c */ /* 0x040fe400007a4270 */
[----:B------:R-:W-:Y:S02]  /*5b10*/  F2FP.BF16.F32.PACK_AB R62, RZ, R62 ;  /* 0x0000003eff3e723e */ /* 0x000fe400000010ff */
[----:B------:R-:W-:Y:S02]  /*5b20*/  F2FP.BF16.F32.PACK_AB R63, RZ, R63 ;  /* 0x0000003fff3f723e */ /* 0x000fe400000010ff */
[----:B------:R-:W-:Y:S01]  /*5b30*/  F2FP.BF16.F32.PACK_AB R64, RZ, R64 ;  /* 0x00000040ff40723e */ /* 0x000fe200000010ff */
[----:B------:R-:W-:Y:S01]  /*5b40*/  @P1 STG.E.U16 desc[UR12][R4.64+0x90], R62 ;  /* 0x0000903e04001986 */ /* 0x000fe2000c10150c */
[----:B------:R-:W-:-:S02]  /*5b50*/  ISETP.GT.AND P1, PT, R12, 0x8, P3 ;  /* 0x000000080c00780c */ /* 0x000fc40001f24270 */
[----:B------:R-:W-:Y:S01]  /*5b60*/  F2FP.BF16.F32.PACK_AB R65, RZ, R65 ;  /* 0x00000041ff41723e */ /* 0x000fe200000010ff */
[----:B------:R-:W-:Y:S01]  /*5b70*/  @P2 STG.E.U16 desc[UR12][R4.64+0x92], R63 ;  /* 0x0000923f04002986 */ /* 0x000fe2000c10150c */
[C---:B------:R-:W-:Y:S02]  /*5b80*/  ISETP.GT.AND P2, PT, R9.reuse, 0x58, PT ;  /* 0x000000580900780c */ /* 0x040fe40003f44270 */
[C---:B------:R-:W-:Y:S01]  /*5b90*/  ISETP.GT.AND P0, PT, R12.reuse, 0x8, P0 ;  /* 0x000000080c00780c */ /* 0x040fe20000704270 */
[----:B------:R-:W-:Y:S01]  /*5ba0*/  @P4 STG.E.U16 desc[UR12][R2.64+0xa0], R64 ;  /* 0x0000a04002004986 */ /* 0x000fe2000c10150c */
[----:B------:R-:W-:Y:S02]  /*5bb0*/  ISETP.GT.AND P3, PT, R9, 0x59, PT ;  /* 0x000000590900780c */ /* 0x000fe40003f64270 */
[C---:B------:R-:W-:Y:S01]  /*5bc0*/  ISETP.GT.AND P4, PT, R12.reuse, RZ, P2 ;  /* 0x000000ff0c00720c */ /* 0x040fe20001784270 */
[----:B------:R-:W-:Y:S01]  /*5bd0*/  @P5 STG.E.U16 desc[UR12][R2.64+0xa2], R65 ;  /* 0x0000a24102005986 */ /* 0x000fe2000c10150c */
[----:B------:R-:W-:-:S02]  /*5be0*/  ISETP.GT.AND P5, PT, R12, RZ, P3 ;  /* 0x000000ff0c00720c */ /* 0x000fc40001fa4270 */
[----:B------:R-:W-:Y:S02]  /*5bf0*/  F2FP.BF16.F32.PACK_AB R66, RZ, R66 ;  /* 0x00000042ff42723e */ /* 0x000fe400000010ff */
[----:B------:R-:W-:Y:S02]  /*5c00*/  F2FP.BF16.F32.PACK_AB R67, RZ, R67 ;  /* 0x00000043ff43723e */ /* 0x000fe400000010ff */
[----:B------:R-:W-:Y:S01]  /*5c10*/  F2FP.BF16.F32.PACK_AB R68, RZ, R68 ;  /* 0x00000044ff44723e */ /* 0x000fe200000010ff */
[----:B------:R-:W-:Y:S01]  /*5c20*/  @P1 STG.E.U16 desc[UR12][R4.64+0xa0], R66 ;  /* 0x0000a04204001986 */ /* 0x000fe2000c10150c */
[C---:B------:R-:W-:Y:S02]  /*5c30*/  ISETP.GT.AND P1, PT, R12.reuse, 0x8, P2 ;  /* 0x000000080c00780c */ /* 0x040fe40001724270 */
[----:B------:R-:W-:Y:S01]  /*5c40*/  F2FP.BF16.F32.PACK_AB R69, RZ, R69 ;  /* 0x00000045ff45723e */ /* 0x000fe200000010ff */
[----:B------:R-:W-:Y:S01]  /*5c50*/  @P0 STG.E.U16 desc[UR12][R4.64+0xa2], R67 ;  /* 0x0000a24304000986 */ /* 0x000fe2000c10150c */
[----:B------:R-:W-:-:S02]  /*5c60*/  ISETP.GT.AND P2, PT, R12, 0x8, P3 ;  /* 0x000000080c00780c */ /* 0x000fc40001f44270 */
[C---:B------:R-:W-:Y:S01]  /*5c70*/  ISETP.GT.AND P3, PT, R9.reuse, 0x60, PT ;  /* 0x000000600900780c */ /* 0x040fe20003f64270 */
[----:B------:R-:W-:Y:S01]  /*5c80*/  @P4 STG.E.U16 desc[UR12][R2.64+0xb0], R68 ;  /* 0x0000b04402004986 */ /* 0x000fe2000c10150c */
[----:B------:R-:W-:Y:S02]  /*5c90*/  ISETP.GT.AND P0, PT, R9, 0x61, PT ;  /* 0x000000610900780c */ /* 0x000fe40003f04270 */
[C---:B------:R-:W-:Y:S01]  /*5ca0*/  ISETP.GT.AND P4, PT, R12.reuse, RZ, P3 ;  /* 0x000000ff0c00720c */ /* 0x040fe20001f84270 */
[----:B------:R-:W-:Y:S01]  /*5cb0*/  @P5 STG.E.U16 desc[UR12][R2.64+0xb2], R69 ;  /* 0x0000b24502005986 */ /* 0x000fe2000c10150c */
[----:B------:R-:W-:Y:S02]  /*5cc0*/  ISETP.GT.AND P5, PT, R12, RZ, P0 ;  /* 0x000000ff0c00720c */ /* 0x000fe400007a4270 */
[----:B------:R-:W-:Y:S02]  /*5cd0*/  F2FP.BF16.F32.PACK_AB R70, RZ, R70 ;  /* 0x00000046ff46723e */ /* 0x000fe400000010ff */
[----:B------:R-:W-:-:S02]  /*5ce0*/  F2FP.BF16.F32.PACK_AB R71, RZ, R71 ;  /* 0x00000047ff47723e */ /* 0x000fc400000010ff */
[----:B------:R-:W-:Y:S01]  /*5cf0*/  F2FP.BF16.F32.PACK_AB R72, RZ, R72 ;  /* 0x00000048ff48723e */ /* 0x000fe200000010ff */
[----:B------:R-:W-:Y:S01]  /*5d00*/  @P1 STG.E.U16 desc[UR12][R4.64+0xb0], R70 ;  /* 0x0000b04604001986 */ /* 0x000fe2000c10150c */
[----:B------:R-:W-:Y:S02]  /*5d10*/  F2FP.BF16.F32.PACK_AB R73, RZ, R73 ;  /* 0x00000049ff49723e */ /* 0x000fe400000010ff */
[C---:B------:R-:W-:Y:S01]  /*5d20*/  ISETP.GT.AND P1, PT, R12.reuse, 0x8, P3 ;  /* 0x000000080c00780c */ /* 0x040fe20001f24270 */
[----:B------:R-:W-:Y:S01]  /*5d30*/  @P2 STG.E.U16 desc[UR12][R4.64+0xb2], R71 ;  /* 0x0000b24704002986 */ /* 0x000fe2000c10150c */
[----:B------:R-:W-:Y:S02]  /*5d40*/  ISETP.GT.AND P0, PT, R12, 0x8, P0 ;  /* 0x000000080c00780c */ /* 0x000fe40000704270 */
[----:B------:R-:W-:Y:S01]  /*5d50*/  F2FP.BF16.F32.PACK_AB R74, RZ, R74 ;  /* 0x0000004aff4a723e */ /* 0x000fe200000010ff */
[----:B------:R-:W-:Y:S01]  /*5d60*/  @P4 STG.E.U16 desc[UR12][R2.64+0xc0], R72 ;  /* 0x0000c04802004986 */ /* 0x000fe2000c10150c */
[----:B------:R-:W-:-:S02]  /*5d70*/  ISETP.GT.AND P4, PT, R9, 0x68, PT ;  /* 0x000000680900780c */ /* 0x000fc40003f84270 */
[----:B------:R-:W-:Y:S01]  /*5d80*/  F2FP.BF16.F32.PACK_AB R75, RZ, R75 ;  /* 0x0000004bff4b723e */ /* 0x000fe200000010ff */
[----:B------:R-:W-:Y:S01]  /*5d90*/  @P5 STG.E.U16 desc[UR12][R2.64+0xc2], R73 ;  /* 0x0000c24902005986 */ /* 0x000fe2000c10150c */
[----:B------:R-:W-:Y:S02]  /*5da0*/  ISETP.GT.AND P5, PT, R9, 0x69, PT ;  /* 0x000000690900780c */ /* 0x000fe40003fa4270 */
[C---:B------:R-:W-:Y:S01]  /*5db0*/  ISETP.GT.AND P2, PT, R12.reuse, RZ, P4 ;  /* 0x000000ff0c00720c */ /* 0x040fe20002744270 */
[----:B------:R-:W-:Y:S01]  /*5dc0*/  @P1 STG.E.U16 desc[UR12][R4.64+0xc0], R74 ;  /* 0x0000c04a04001986 */ /* 0x000fe2000c10150c */
[----:B------:R-:W-:Y:S02]  /*5dd0*/  ISETP.GT.AND P6, PT, R12, RZ, P5 ;  /* 0x000000ff0c00720c */ /* 0x000fe40002fc4270 */
[----:B------:R-:W-:Y:S01]  /*5de0*/  F2FP.BF16.F32.PACK_AB R76, RZ, R76 ;  /* 0x0000004cff4c723e */ /* 0x000fe200000010ff */
[----:B------:R-:W-:Y:S01]  /*5df0*/  @P0 STG.E.U16 desc[UR12][R4.64+0xc2], R75 ;  /* 0x0000c24b04000986 */ /* 0x000fe2000c10150c */
[----:B------:R-:W-:-:S02]  /*5e00*/  F2FP.BF16.F32.PACK_AB R77, RZ, R77 ;  /* 0x0000004dff4d723e */ /* 0x000fc400000010ff */
[C---:B------:R-:W-:Y:S02]  /*5e10*/  ISETP.GT.AND P3, PT, R9.reuse, 0x70, PT ;  /* 0x000000700900780c */ /* 0x040fe40003f64270 */
[C---:B------:R-:W-:Y:S02]  /*5e20*/  ISETP.GT.AND P4, PT, R12.reuse, 0x8, P4 ;  /* 0x000000080c00780c */ /* 0x040fe40002784270 */
[----:B------:R-:W-:Y:S01]  /*5e30*/  F2FP.BF16.F32.PACK_AB R78, RZ, R78 ;  /* 0x0000004eff4e723e */ /* 0x000fe200000010ff */
[----:B------:R-:W-:Y:S01]  /*5e40*/  @P2 STG.E.U16 desc[UR12][R2.64+0xd0], R76 ;  /* 0x0000d04c02002986 */ /* 0x000fe2000c10150c */
[----:B------:R-:W-:Y:S02]  /*5e50*/  ISETP.GT.AND P2, PT, R9, 0x71, PT ;  /* 0x000000710900780c */ /* 0x000fe40003f44270 */
[----:B------:R-:W-:Y:S01]  /*5e60*/  F2FP.BF16.F32.PACK_AB R79, RZ, R79 ;  /* 0x0000004fff4f723e */ /* 0x000fe200000010ff */
[----:B------:R-:W-:Y:S01]  /*5e70*/  @P6 STG.E.U16 desc[UR12][R2.64+0xd2], R77 ;  /* 0x0000d24d02006986 */ /* 0x000fe2000c10150c */
[----:B------:R-:W-:-:S02]  /*5e80*/  ISETP.GT.AND P6, PT, R12, 0x8, P5 ;  /* 0x000000080c00780c */ /* 0x000fc40002fc4270 */
[C---:B------:R-:W-:Y:S02]  /*5e90*/  ISETP.GT.AND P5, PT, R12.reuse, RZ, P3 ;  /* 0x000000ff0c00720c */ /* 0x040fe40001fa4270 */
[----:B------:R-:W-:Y:S01]  /*5ea0*/  F2FP.BF16.F32.PACK_AB R80, RZ, R80 ;  /* 0x00000050ff50723e */ /* 0x000fe200000010ff */
[----:B------:R-:W-:Y:S01]  /*5eb0*/  @P4 STG.E.U16 desc[UR12][R4.64+0xd0], R78 ;  /* 0x0000d04e04004986 */ /* 0x000fe2000c10150c */
[C---:B------:R-:W-:Y:S02]  /*5ec0*/  ISETP.GT.AND P1, PT, R9.reuse, 0x78, PT ;  /* 0x000000780900780c */ /* 0x040fe40003f24270 */
[----:B------:R-:W-:Y:S02]  /*5ed0*/  ISETP.GT.AND P0, PT, R9, 0x79, PT ;  /* 0x000000790900780c */ /* 0x000fe40003f04270 */
[C---:B------:R-:W-:Y:S02]  /*5ee0*/  ISETP.GT.AND P4, PT, R12.reuse, RZ, P2 ;  /* 0x000000ff0c00720c */ /* 0x040fe40001784270 */
[C---:B------:R-:W-:Y:S01]  /*5ef0*/  ISETP.GT.AND P3, PT, R12.reuse, 0x8, P3 ;  /* 0x000000080c00780c */ /* 0x040fe20001f64270 */
[----:B------:R-:W-:Y:S01]  /*5f00*/  @P6 STG.E.U16 desc[UR12][R4.64+0xd2], R79 ;  /* 0x0000d24f04006986 */ /* 0x000fe2000c10150c */
[----:B------:R-:W-:-:S02]  /*5f10*/  ISETP.GT.AND P2, PT, R12, 0x8, P2 ;  /* 0x000000080c00780c */ /* 0x000fc40001744270 */
[C---:B------:R-:W-:Y:S01]  /*5f20*/  ISETP.GT.AND P6, PT, R12.reuse, RZ, P0 ;  /* 0x000000ff0c00720c */ /* 0x040fe200007c4270 */
[----:B------:R-:W-:Y:S01]  /*5f30*/  @P5 STG.E.U16 desc[UR12][R2.64+0xe0], R80 ;  /* 0x0000e05002005986 */ /* 0x000fe2000c10150c */
[C---:B------:R-:W-:Y:S02]  /*5f40*/  ISETP.GT.AND P5, PT, R12.reuse, RZ, P1 ;  /* 0x000000ff0c00720c */ /* 0x040fe40000fa4270 */
[C---:B------:R-:W-:Y:S02]  /*5f50*/  ISETP.GT.AND P1, PT, R12.reuse, 0x8, P1 ;  /* 0x000000080c00780c */ /* 0x040fe40000f24270 */
[----:B------:R-:W-:Y:S02]  /*5f60*/  F2FP.BF16.F32.PACK_AB R81, RZ, R81 ;  /* 0x00000051ff51723e */ /* 0x000fe400000010ff */
[----:B------:R-:W-:Y:S02]  /*5f70*/  F2FP.BF16.F32.PACK_AB R82, RZ, R82 ;  /* 0x00000052ff52723e */ /* 0x000fe400000010ff */
[----:B------:R-:W-:Y:S01]  /*5f80*/  F2FP.BF16.F32.PACK_AB R83, RZ, R83 ;  /* 0x00000053ff53723e */ /* 0x000fe200000010ff */
[----:B------:R-:W-:Y:S01]  /*5f90*/  @P4 STG.E.U16 desc[UR12][R2.64+0xe2], R81 ;  /* 0x0000e25102004986 */ /* 0x000fe2000c10150c */
[----:B------:R-:W-:-:S02]  /*5fa0*/  ISETP.GT.AND P0, PT, R12, 0x8, P0 ;  /* 0x000000080c00780c */ /* 0x000fc40000704270 */
[----:B------:R-:W-:Y:S01]  /*5fb0*/  F2FP.BF16.F32.PACK_AB R84, RZ, R84 ;  /* 0x00000054ff54723e */ /* 0x000fe200000010ff */
[----:B------:R-:W-:Y:S01]  /*5fc0*/  @P3 STG.E.U16 desc[UR12][R4.64+0xe0], R82 ;  /* 0x0000e05204003986 */ /* 0x000fe2000c10150c */
[----:B------:R-:W-:Y:S02]  /*5fd0*/  F2FP.BF16.F32.PACK_AB R85, RZ, R85 ;  /* 0x00000055ff55723e */ /* 0x000fe400000010ff */
[----:B------:R-:W-:Y:S01]  /*5fe0*/  F2FP.BF16.F32.PACK_AB R86, RZ, R86 ;  /* 0x00000056ff56723e */ /* 0x000fe200000010ff */
[----:B------:R-:W-:Y:S04]  /*5ff0*/  @P2 STG.E.U16 desc[UR12][R4.64+0xe2], R83 ;  /* 0x0000e25304002986 */ /* 0x000fe8000c10150c */
[----:B------:R-:W-:Y:S04]  /*6000*/  @P5 STG.E.U16 desc[UR12][R2.64+0xf0], R84 ;  /* 0x0000f05402005986 */ /* 0x000fe8000c10150c */
[----:B------:R0:W-:Y:S02]  /*6010*/  @P6 STG.E.U16 desc[UR12][R2.64+0xf2], R85 ;  /* 0x0000f25502006986 */ /* 0x0001e4000c10150c */
[----:B0-----:R-:W-:-:S02]  /*6020*/  @P1 IMAD.MOV.U32 R2, RZ, RZ, R4 ;  /* 0x000000ffff021224 */ /* 0x001fc400078e0004 */
[----:B------:R-:W-:-:S05]  /*6030*/  @P1 IMAD.MOV.U32 R3, RZ, RZ, R5 ;  /* 0x000000ffff031224 */ /* 0x000fca00078e0005 */
[----:B------:R0:W-:Y:S01]  /*6040*/  @P1 STG.E.U16 desc[UR12][R2.64+0xf0], R86 ;  /* 0x0000f05602001986 */ /* 0x0001e2000c10150c */
[----:B------:R-:W-:Y:S05]  /*6050*/  @!P0 EXIT ;  /* 0x000000000000894d */ /* 0x000fea0003800000 */
[----:B------:R-:W-:-:S05]  /*6060*/  F2FP.BF16.F32.PACK_AB R0, RZ, R0 ;  /* 0x00000000ff00723e */ /* 0x000fca00000010ff */
[----:B------:R-:W-:Y:S01]  /*6070*/  STG.E.U16 desc[UR12][R4.64+0xf2], R0 ;  /* 0x0000f20004007986 */ /* 0x000fe2000c10150c */
[----:B------:R-:W-:Y:S05]  /*6080*/  EXIT ;  /* 0x000000000000794d */ /* 0x000fea0003800000 */
.L_x_14:
[----:B------:R-:W-:-:S13]  /*6090*/  ISETP.NE.AND P0, PT, R9, RZ, PT ;  /* 0x000000ff0900720c */ /* 0x000fda0003f05270 */
[----:B------:R-:W-:Y:S05]  /*60a0*/  @P0 EXIT ;  /* 0x000000000000094d */ /* 0x000fea0003800000 */
[----:B------:R-:W-:-:S13]  /*60b0*/  ELECT P0, URZ, PT ;  /* 0x00000000003f782f */ /* 0x000fda0003800000 */
[----:B------:R-:W-:Y:S05]  /*60c0*/  @!P0 BRA `(.L_x_153) ;  /* 0x0000000400d08947 */ /* 0x000fea0003800000 */
[----:B------:R-:W-:-:S13]  /*60d0*/  ISETP.GE.AND P0, PT, R11, 0x1, PT ;  /* 0x000000010b00780c */ /* 0x000fda0003f06270 */
[----:B------:R-:W-:Y:S05]  /*60e0*/  @!P0 BRA `(.L_x_153) ;  /* 0x0000000400c88947 */ /* 0x000fea0003800000 */
[----:B------:R-:W2:Y:S01]  /*60f0*/  S2R R2, SR_CgaCtaId ;  /* 0x0000000000027919 */ /* 0x000ea20000008800 */
[----:B---3-5:R-:W0:Y:S01]  /*6100*/  LDC.64 R4, c[0x0][0x4d8] ;  /* 0x00013600ff047b82 */ /* 0x028e220000000a00 */
[----:B------:R-:W-:Y:S01]  /*6110*/  LOP3.LUT P0, RZ, R14, 0x1f, RZ, 0xc0, !PT ;  /* 0x0000001f0eff7812 */ /* 0x000fe2000780c0ff */
[----:B------:R-:W-:Y:S01]  /*6120*/  IMAD.SHL.U32 R12, R6, 0x80, RZ ;  /* 0x00000080060c7824 */ /* 0x000fe200078e00ff */
[----:B------:R-:W-:Y:S01]  /*6130*/  ULDC.64 UR4, c[0x0][0x4b0] ;  /* 0x00012c0000047ab9 */ /* 0x000fe20000000a00 */
[C---:B------:R-:W-:Y:S01]  /*6140*/  ISETP.NE.AND P2, PT, R17.reuse, RZ, PT ;  /* 0x000000ff1100720c */ /* 0x040fe20003f45270 */
[----:B------:R-:W-:Y:S01]  /*6150*/  IMAD.SHL.U32 R16, R16, 0x40, RZ ;  /* 0x0000004010107824 */ /* 0x000fe200078e00ff */
[----:B------:R-:W-:Y:S01]  /*6160*/  ISETP.NE.OR P0, PT, R17, RZ, !P0 ;  /* 0x000000ff1100720c */ /* 0x000fe20004705670 */
[----:B------:R-:W-:Y:S01]  /*6170*/  IMAD.MOV.U32 R6, RZ, RZ, R7 ;  /* 0x000000ffff067224 */ /* 0x000fe200078e0007 */
[----:B------:R-:W-:Y:S01]  /*6180*/  LOP3.LUT R13, R3, 0x2, RZ, 0xfc, !PT ;  /* 0x00000002030d7812 */ /* 0x000fe200078efcff */
[----:B------:R-:W-:-:S02]  /*6190*/  IMAD.MOV.U32 R17, RZ, RZ, RZ ;  /* 0x000000ffff117224 */ /* 0x000fc400078e00ff */
[----:B------:R-:W-:Y:S02]  /*61a0*/  VIADD R18, R12, 0x40 ;  /* 0x000000400c127836 */ /* 0x000fe40000000000 */
[----:B0-----:R-:W-:Y:S02]  /*61b0*/  IMAD R15, R15, UR4, R4 ;  /* 0x000000040f0f7c24 */ /* 0x001fe4000f8e0204 */
[----:B------:R-:W-:Y:S02]  /*61c0*/  IMAD R10, R8, UR5, R5 ;  /* 0x00000005080a7c24 */ /* 0x000fe4000f8e0205 */
[----:B------:R-:W-:Y:S02]  /*61d0*/  IMAD.MOV.U32 R4, RZ, RZ, 0x1 ;  /* 0x00000001ff047424 */ /* 0x000fe400078e00ff */
[----:B------:R-:W-:Y:S02]  /*61e0*/  IMAD.MOV.U32 R5, RZ, RZ, RZ ;  /* 0x000000ffff057224 */ /* 0x000fe400078e00ff */
[----:B--2---:R-:W-:-:S02]  /*61f0*/  IMAD.SHL.U32 R0, R2, 0x800, RZ ;  /* 0x0000080002007824 */ /* 0x004fc400078e00ff */
[----:B------:R-:W-:-:S07]  /*6200*/  IMAD.SHL.U32 R2, R2, 0x20, RZ ;  /* 0x0000002002027824 */ /* 0x000fce00078e00ff */
.L_x_157:
[----:B------:R-:W0:Y:S01]  /*6210*/  S2R R9, SR_CgaCtaId ;  /* 0x0000000000097919 */ /* 0x000e220000008800 */
[----:B------:R-:W-:-:S04]  /*6220*/  MOV R8, 0x400 ;  /* 0x0000040000087802 */ /* 0x000fc80000000f00 */
[----:B0-----:R-:W-:Y:S02]  /*6230*/  LEA R14, R9, R8, 0x18 ;  /* 0x00000008090e7211 */ /* 0x001fe400078ec0ff */
[----:B------:R-:W-:-:S03]  /*6240*/  SHF.L.U32 R8, R4, 0x1f, RZ ;  /* 0x0000001f04087819 */ /* 0x000fc600000006ff */
[----:B------:R-:W-:-:S07]  /*6250*/  IMAD R11, R5, 0x8, R14 ;  /* 0x00000008050b7824 */ /* 0x000fce00078e020e */
.L_x_154:
[----:B0-----:R0:W1:Y:S02]  /*6260*/  SYNCS.PHASECHK.TRANS64.TRYWAIT P1, [R11+URZ+0x36048], R8 ;  /* 0x036048080b0075a7 */ /* 0x001064000802017f */
[----:B-1----:R-:W-:Y:S05]  /*6270*/  @!P1 NANOSLEEP.SYNCS 0x989680 ;  /* 0x009896800000995d */ /* 0x002fea0003900000 */
[----:B------:R-:W1:Y:S02]  /*6280*/  @!P1 SYNCS.PHASECHK.TRANS64 P1, [R11+URZ+0x36048], R8 ;  /* 0x036048080b0095a7 */ /* 0x000e64000802007f */
[----:B-1----:R-:W-:Y:S05]  /*6290*/  @!P1 BRA `(.L_x_154) ;  /* 0xfffffffc00f09947 */ /* 0x002fea000383ffff */
[----:B0-----:R-:W0:Y:S02]  /*62a0*/  @!P2 LDC R8, c[0x0][0x500] ;  /* 0x00014000ff08ab82 */ /* 0x001e240000000800 */
[----:B0-----:R0:W-:Y:S02]  /*62b0*/  @!P2 SYNCS.ARRIVE.TRANS64 RZ, [R11+URZ+0x36000], R8 ;  /* 0x036000080bffa9a7 */ /* 0x0011e4000800003f */
[----:B0-----:R-:W-:-:S04]  /*62c0*/  PRMT R8, R13, 0x9910, RZ ;  /* 0x000099100d087816 */ /* 0x001fc800000000ff */
[----:B------:R-:W-:-:S13]  /*62d0*/  ISETP.NE.AND P1, PT, R8, 0x2, PT ;  /* 0x000000020800780c */ /* 0x000fda0003f25270 */
[----:B------:R-:W-:Y:S05]  /*62e0*/  @P1 BRA `(.L_x_155) ;  /* 0x0000000000041947 */ /* 0x000fea0003800000 */
[----:B------:R-:W-:Y:S01]  /*62f0*/  BPT.TRAP 0x1 ;  /* 0x000000040000795c */ /* 0x000fe20000300000 */
.L_x_155:
[----:B------:R-:W-:Y:S05]  /*6300*/  @P0 BRA `(.L_x_156) ;  /* 0x0000000000040947 */ /* 0x000fea0003800000 */
[----:B------:R-:W-:Y:S01]  /*6310*/  BPT.TRAP 0x1 ;  /* 0x000000040000795c */ /* 0x000fe20000300000 */
.L_x_156:
[----:B------:R-:W-:Y:S01]  /*6320*/  R2UR UR7, R17 ;  /* 0x00000000110772ca */ /* 0x000fe200000e0000 */
[----:B------:R-:W-:Y:S01]  /*6330*/  ULDC UR6, c[0x0][0x48c] ;  /* 0x0001230000067ab9 */ /* 0x000fe20000000800 */
[----:B------:R-:W-:Y:S01]  /*6340*/  R2UR UR18, R2 ;  /* 0x00000000021272ca */ /* 0x000fe200000e0000 */
[----:B------:R-:W-:Y:S01]  /*6350*/  UISETP.NE.AND UP1, UPT, UR6, 0x1, UPT ;  /* 0x000000010600788c */ /* 0x000fe2000bf25270 */
[----:B------:R-:W-:Y:S01]  /*6360*/  IMAD.SHL.U32 R9, R5, 0x2000, RZ ;  /* 0x0000200005097824 */ /* 0x000fe200078e00ff */
[----:B------:R-:W-:Y:S01]  /*6370*/  ULDC UR30, c[0x0][0x498] ;  /* 0x00012600001e7ab9 */ /* 0x000fe20000000800 */
[----:B------:R-:W-:Y:S01]  /*6380*/  ULDC.64 UR32, c[0x0][0x198] ;  /* 0x0000660000207ab9 */ /* 0x000fe20000000a00 */
[----:B------:R-:W-:Y:S01]  /*6390*/  UISETP.NE.AND UP0, UPT, UR30, 0x1, UPT ;  /* 0x000000011e00788c */ /* 0x000fe2000bf05270 */
[----:B------:R-:W-:Y:S01]  /*63a0*/  ISETP.GT.AND P3, PT, R6, 0x1, PT ;  /* 0x000000010600780c */ /* 0x000fe20003f64270 */
[----:B------:R-:W-:Y:S01]  /*63b0*/  ULDC.64 UR22, c[0x0][0x4b8] ;  /* 0x00012e0000167ab9 */ /* 0x000fe20000000a00 */
[----:B------:R-:W-:Y:S01]  /*63c0*/  LOP3.LUT R8, R9, 0x800, R0, 0xf8, !PT ;  /* 0x0000080009087812 */ /* 0x000fe200078ef800 */
[----:B------:R-:W-:Y:S01]  /*63d0*/  IMAD.IADD R9, R14, 0x1, R9 ;  /* 0x000000010e097824 */ /* 0x000fe200078e0209 */
[----:B------:R-:W-:Y:S01]  /*63e0*/  ULDC.64 UR24, c[0x0][0x4d0] ;  /* 0x0001340000187ab9 */ /* 0x000fe20000000a00 */
[----:B------:R-:W-:Y:S01]  /*63f0*/  USHF.L.U32 UR7, UR7, 0x6, URZ ;  /* 0x0000000607077899 */ /* 0x000fe2000800063f */
[----:B------:R-:W-:Y:S01]  /*6400*/  VIADD R5, R5, 0x1 ;  /* 0x0000000105057836 */ /* 0x000fe20000000000 */
[----:B------:R-:W-:Y:S01]  /*6410*/  @UP1 ULDC.64 UR10, c[0x0][0x490] ;  /* 0x00012400000a1ab9 */ /* 0x000fe20000000a00 */
[----:B------:R-:W-:Y:S01]  /*6420*/  IMAD R8, R8, 0x2, R14 ;  /* 0x0000000208087824 */ /* 0x000fe200078e020e */
[----:B------:R-:W-:Y:S01]  /*6430*/  ULOP3.LUT UR18, UR7, 0x20, UR18, 0xf8, !UPT ;  /* 0x0000002007127892 */ /* 0x000fe2000f8ef812 */
[----:B------:R-:W-:Y:S01]  /*6440*/  VIADD R6, R6, 0xffffffff ;  /* 0xffffffff06067836 */ /* 0x000fe20000000000 */
[----:B------:R-:W-:Y:S01]  /*6450*/  @UP1 ULDC.64 UR14, c[0x0][0x490] ;  /* 0x00012400000e1ab9 */ /* 0x000fe20000000a00 */
[----:B------:R-:W-:Y:S01]  /*6460*/  @UP0 ULDC UR28, c[0x0][0x49c] ;  /* 0x00012700001c0ab9 */ /* 0x000fe20000000800 */
[----:B------:R-:W-:Y:S01]  /*6470*/  UIMAD.WIDE.U32 UR4, UR18, UR10, URZ ;  /* 0x0000000a120472a5 */ /* 0x000fe2000f8e003f */
[----:B------:R-:W-:Y:S01]  /*6480*/  R2UR UR10, R11 ;  /* 0x000000000b0a72ca */ /* 0x000fe200000e0000 */
[----:B------:R-:W-:Y:S01]  /*6490*/  UIMAD.WIDE.U32 UR8, UR18, UR14, URZ ;  /* 0x0000000e120872a5 */ /* 0x000fe2000f8e003f */
[----:B------:R-:W-:Y:S01]  /*64a0*/  PRMT R11, R15, 0x40, R10 ;  /* 0x000000400f0b7816 */ /* 0x000fe2000000000a */
[----:B------:R-:W-:Y:S01]  /*64b0*/  UMOV UR17, UR18 ;  /* 0x0000001200117c82 */ /* 0x000fe20008000000 */
[----:B------:R-:W-:Y:S01]  /*64c0*/  UMOV UR12, UR18 ;  /* 0x00000012000c7c82 */ /* 0x000fe20008000000 */
[----:B------:R-:W-:Y:S01]  /*64d0*/  @UP1 USHF.R.U32.HI UR17, URZ, UR15, UR9 ;  /* 0x0000000f3f111299 */ /* 0x000fe20008011609 */
[----:B------:R-:W-:Y:S01]  /*64e0*/  R2UR UR4, R8 ;  /* 0x00000000080472ca */ /* 0x000fe200000e0000 */
[----:B------:R-:W-:Y:S01]  /*64f0*/  @UP1 USHF.R.U32.HI UR12, URZ, UR11, UR5 ;  /* 0x0000000b3f0c1299 */ /* 0x000fe20008011605 */
[----:B------:R-:W-:Y:S01]  /*6500*/  IMAD.MOV.U32 R8, RZ, RZ, 0x3 ;  /* 0x00000003ff087424 */ /* 0x000fe200078e00ff */
[----:B------:R-:W-:Y:S01]  /*6510*/  UIMAD.WIDE.U32 UR28, UR17, UR28, URZ ;  /* 0x0000001c111c72a5 */ /* 0x000fe2000f8e003f */
[----:B------:R-:W-:Y:S01]  /*6520*/  R2UR UR34, R11 ;  /* 0x000000000b2272ca */ /* 0x000fe200000e0000 */
[----:B------:R-:W-:Y:S01]  /*6530*/  UIADD3 UR19, -UR12, URZ, URZ ;  /* 0x0000003f0c137290 */ /* 0x000fe2000fffe13f */
[----:B------:R-:W-:Y:S01]  /*6540*/  ISETP.NE.AND P1, PT, R5, 0x9, PT ;  /* 0x000000090500780c */ /* 0x000fe20003f25270 */
[----:B------:R-:W-:Y:S01]  /*6550*/  UIADD3 UR5, UR10, 0x36000, URZ ;  /* 0x000360000a057890 */ /* 0x000fe2000fffe03f */
[----:B------:R-:W-:Y:S01]  /*6560*/  R2UR UR35, R8 ;  /* 0x00000000082372ca */ /* 0x000fe200000e0000 */
[----:B------:R-:W-:Y:S01]  /*6570*/  UIMAD UR19, UR6, UR19, UR18 ;  /* 0x00000013061372a4 */ /* 0x000fe2000f8e0212 */
[----:B------:R-:W-:Y:S01]  /*6580*/  VIADD R17, R17, 0x1 ;  /* 0x0000000111117836 */ /* 0x000fe20000000000 */
[----:B------:R-:W-:Y:S01]  /*6590*/  @UP0 ULDC UR10, c[0x0][0x49c] ;  /* 0x00012700000a0ab9 */ /* 0x000fe20000000800 */
[----:B------:R-:W-:Y:S01]  /*65a0*/  UIADD3 UR26, UP1, UR32, 0xf0, URZ ;  /* 0x000000f0201a7890 */ /* 0x000fe2000ff3e03f */
[----:B------:R-:W-:Y:S01]  /*65b0*/  SEL R5, R5, RZ, P1 ;  /* 0x000000ff05057207 */ /* 0x000fe20000800000 */
[----:B------:R-:W-:-:S02]  /*65c0*/  UIADD3 UR16, UR4, 0x12000, URZ ;  /* 0x0001200004107890 */ /* 0x000fc4000fffe03f */
[----:B------:R-:W-:Y:S02]  /*65d0*/  UIADD3 UR8, UR4, 0x14000, URZ ;  /* 0x0001400004087890 */ /* 0x000fe4000fffe03f */
[----:B------:R-:W-:Y:S02]  /*65e0*/  UIADD3 UR4, -UR17, URZ, URZ ;  /* 0x0000003f11047290 */ /* 0x000fe4000fffe13f */
[----:B------:R-:W-:Y:S02]  /*65f0*/  UIMAD.WIDE.U32 UR10, UR12, UR10, URZ ;  /* 0x0000000a0c0a72a5 */ /* 0x000fe4000f8e003f */
[----:B------:R-:W-:Y:S01]  /*6600*/  UIMAD UR31, UR6, UR4, UR18 ;  /* 0x00000004061f72a4 */ /* 0x000fe2000f8e0212 */
[----:B------:R-:W-:Y:S01]  /*6610*/  R2UR UR6, R16 ;  /* 0x00000000100672ca */ /* 0x000fe200000e0000 */
[----:B------:R-:W-:Y:S01]  /*6620*/  @UP0 ULDC UR9, c[0x0][0x4a0] ;  /* 0x0001280000090ab9 */ /* 0x000fe20000000800 */
[----:B------:R-:W-:Y:S01]  /*6630*/  R2UR UR4, R9 ;  /* 0x00000000090472ca */ /* 0x000fe200000e0000 */
[----:B------:R-:W-:Y:S01]  /*6640*/  @UP0 ULDC UR20, c[0x0][0x4a0] ;  /* 0x0001280000140ab9 */ /* 0x000fe20000000800 */
[----:B------:R-:W-:Y:S01]  /*6650*/  UMOV UR21, UR12 ;  /* 0x0000000c00157c82 */ /* 0x000fe20008000000 */
[----:B------:R-:W-:Y:S01]  /*6660*/  UMOV UR13, UR17 ;  /* 0x00000011000d7c82 */ /* 0x000fe20008000000 */
[----:B------:R-:W-:Y:S01]  /*6670*/  @UP0 USHF.R.U32.HI UR21, URZ, UR9, UR11 ;  /* 0x000000093f150299 */ /* 0x000fe2000801160b */
[----:B------:R-:W-:Y:S01]  /*6680*/  R2UR UR18, R12 ;  /* 0x000000000c1272ca */ /* 0x000fe200000e0000 */
[----:B------:R-:W-:Y:S01]  /*6690*/  @UP0 USHF.R.U32.HI UR13, URZ, UR20, UR29 ;  /* 0x000000143f0d0299 */ /* 0x000fe2000801161d */
[----:B------:R-:W-:Y:S01]  /*66a0*/  R2UR UR10, R18 ;  /* 0x00000000120a72ca */ /* 0x000fe200000e0000 */
[----:B------:R-:W-:Y:S01]  /*66b0*/  UIADD3.X UR27, URZ, UR33, URZ, UP1, !UPT ;  /* 0x000000213f1b7290 */ /* 0x000fe20008ffe43f */
[----:B------:R-:W-:Y:S01]  /*66c0*/  SEL R9, RZ, 0x1, P1 ;  /* 0x00000001ff097807 */ /* 0x000fe20000800000 */
[----:B------:R-:W-:-:S02]  /*66d0*/  UIADD3 UR20, -UR21, URZ, URZ ;  /* 0x0000003f15147290 */ /* 0x000fc4000fffe13f */
[----:B------:R-:W-:Y:S01]  /*66e0*/  UIADD3 UR9, -UR13, URZ, URZ ;  /* 0x0000003f0d097290 */ /* 0x000fe2000fffe13f */
[----:B------:R-:W-:Y:S01]  /*66f0*/  LOP3.LUT R4, R4, R9, RZ, 0x3c, !PT ;  /* 0x0000000904047212 */ /* 0x000fe200078e3cff */
[----:B------:R-:W-:Y:S02]  /*6700*/  UIADD3 UR32, UP2, UR32, 0x1f0, URZ ;  /* 0x000001f020207890 */ /* 0x000fe4000ff5e03f */
[----:B------:R-:W-:Y:S01]  /*6710*/  UIMAD UR20, UR30, UR20, UR12 ;  /* 0x000000141e1472a4 */ /* 0x000fe2000f8e020c */
[----:B------:R-:W-:Y:S01]  /*6720*/  UMOV UR14, 0x0 ;  /* 0x00000000000e7882 */ /* 0x000fe20000000000 */
[----:B------:R-:W-:Y:S01]  /*6730*/  UMOV UR15, 0x10000000 ;  /* 0x10000000000f7882 */ /* 0x000fe20000000000 */
[----:B------:R-:W-:Y:S01]  /*6740*/  UIMAD UR12, UR30, UR9, UR17 ;  /* 0x000000091e0c72a4 */ /* 0x000fe2000f8e0211 */
[----:B------:R0:W-:Y:S01]  /*6750*/  UTMALDG.2D [UR4], [UR26], desc[UR14] ;  /* 0x00000e041a0075b4 */ /* 0x0001e20008009000 */
[----:B------:R-:W-:Y:S02]  /*6760*/  UIMAD UR19, UR19, UR22, UR24 ;  /* 0x00000016131372a4 */ /* 0x000fe4000f8e0218 */
[----:B------:R-:W-:-:S02]  /*6770*/  UIMAD UR20, UR20, UR23, UR25 ;  /* 0x00000017141472a4 */ /* 0x000fc4000f8e0219 */
[----:B------:R-:W-:Y:S02]  /*6780*/  UIADD3.X UR33, URZ, UR33, URZ, UP2, !UPT ;  /* 0x000000213f217290 */ /* 0x000fe400097fe43f */
[----:B------:R-:W-:Y:S02]  /*6790*/  UIMAD UR11, UR31, UR22, UR24 ;  /* 0x000000161f0b72a4 */ /* 0x000fe4000f8e0218 */
[----:B------:R-:W-:Y:S01]  /*67a0*/  UIMAD UR12, UR12, UR23, UR25 ;  /* 0x000000170c0c72a4 */ /* 0x000fe2000f8e0219 */
[----:B------:R-:W-:Y:S01]  /*67b0*/  UMOV UR17, UR5 ;  /* 0x0000000500117c82 */ /* 0x000fe20008000000 */
[----:B------:R-:W-:Y:S01]  /*67c0*/  UMOV UR9, UR5 ;  /* 0x0000000500097c82 */ /* 0x000fe20008000000 */
[----:B0-----:R-:W-:-:S09]  /*67d0*/  UPRMT UR4, UR34, 0x5410, UR35 ;  /* 0x0000541022047896 */ /* 0x001fd20008000023 */
[----:B------:R0:W-:Y:S01]  /*67e0*/  UTMALDG.4D.IM2COL.MULTICAST [UR16], [UR32], UR4 ;  /* 0x00000010200073b4 */ /* 0x0001e20008058804 */
[----:B------:R0:W-:Y:S02]  /*67f0*/  UTMALDG.4D.IM2COL.MULTICAST [UR8], [UR32], UR4 ;  /* 0x00000008200073b4 */ /* 0x0001e40008058804 */
[----:B0-----:R-:W-:Y:S05]  /*6800*/  @P3 BRA `(.L_x_157) ;  /* 0xfffffff800803947 */ /* 0x001fea000383ffff */
.L_x_153:
[----:B------:R-:W-:Y:S01]  /*6810*/  ISETP.GE.U32.AND P2, PT, R7, 0x9, PT ;  /* 0x000000090700780c */ /* 0x000fe20003f46070 */
[----:B------:R-:W-:Y:S05]  /*6820*/  WARPSYNC.ALL ;  /* 0x0000000000007948 */ /* 0x000fea0003800000 */
[----:B------:R-:W-:-:S07]  /*6830*/  ELECT P1, URZ, PT ;  /* 0x00000000003f782f */ /* 0x000fce0003820000 */
[----:B---3-5:R-:W-:-:S05]  /*6840*/  @P2 IMAD.WIDE.U32 R4, R7, 0x38e38e39, RZ ;  /* 0x38e38e3907042825 */ /* 0x028fca00078e00ff */
[----:B--2---:R-:W-:-:S04]  /*6850*/  @P2 SHF.R.U32.HI R0, RZ, 0x1, R5 ;  /* 0x00000001ff002819 */ /* 0x004fc80000011605 */
[----:B------:R-:W-:-:S04]  /*6860*/  @P2 LOP3.LUT R0, R0, 0x1, RZ, 0xc0, !PT ;  /* 0x0000000100002812 */ /* 0x000fc800078ec0ff */
[----:B------:R-:W-:Y:S01]  /*6870*/  @P2 ISETP.NE.U32.AND P0, PT, R0, 0x1, PT ;  /* 0x000000010000280c */ /* 0x000fe20003f05070 */
[----:B------:R-:W-:-:S12]  /*6880*/  @!P1 EXIT ;  /* 0x000000000000994d */ /* 0x000fd80003800000 */
[----:B------:R-:W-:Y:S01]  /*6890*/  LOP3.LUT R3, R3, 0x2, RZ, 0xfc, !PT ;  /* 0x0000000203037812 */ /* 0x000fe200078efcff */
[----:B------:R-:W-:Y:S01]  /*68a0*/  IMAD.MOV.U32 R0, RZ, RZ, 0x1 ;  /* 0x00000001ff007424 */ /* 0x000fe200078e00ff */
[----:B------:R-:W-:Y:S02]  /*68b0*/  @P2 ISETP.NE.U32.AND.EX P0, PT, RZ, RZ, PT, P0 ;  /* 0x000000ffff00220c */ /* 0x000fe40003f05100 */
[----:B------:R-:W-:Y:S02]  /*68c0*/  ISETP.NE.AND P1, PT, R3, 0x3, PT ;  /* 0x000000030300780c */ /* 0x000fe40003f25270 */
[----:B------:R-:W-:-:S11]  /*68d0*/  @P2 SEL R0, RZ, 0x1, !P0 ;  /* 0x00000001ff002807 */ /* 0x000fd60004000000 */
[----:B------:R-:W-:Y:S05]  /*68e0*/  @!P1 BRA `(.L_x_158) ;  /* 0x0000000000049947 */ /* 0x000fea0003800000 */
[----:B------:R-:W-:Y:S01]  /*68f0*/  BPT.TRAP 0x1 ;  /* 0x000000040000795c */ /* 0x000fe20000300000 */
.L_x_158:
[----:B------:R-:W0:Y:S01]  /*6900*/  S2R R5, SR_CgaCtaId ;  /* 0x0000000000057919 */ /* 0x000e220000008800 */
[----:B------:R-:W-:Y:S01]  /*6910*/  IMAD.WIDE.U32 R2, R7, 0x38e38e39, RZ ;  /* 0x38e38e3907027825 */ /* 0x000fe200078e00ff */
[----:B------:R-:W-:-:S04]  /*6920*/  MOV R4, 0x400 ;  /* 0x0000040000047802 */ /* 0x000fc80000000f00 */
[----:B------:R-:W-:-:S05]  /*6930*/  SHF.R.U32.HI R2, RZ, 0x1, R3 ;  /* 0x00000001ff027819 */ /* 0x000fca0000011603 */
[----:B------:R-:W-:Y:S01]  /*6940*/  IMAD R7, R2, -0x9, R7 ;  /* 0xfffffff702077824 */ /* 0x000fe200078e0207 */
[----:B0-----:R-:W-:-:S05]  /*6950*/  LEA R4, R5, R4, 0x18 ;  /* 0x0000000405047211 */ /* 0x001fca00078ec0ff */
[----:B------:R-:W-:Y:S01]  /*6960*/  VIADD R2, R4, 0x36048 ;  /* 0x0003604804027836 */ /* 0x000fe20000000000 */
[----:B------:R-:W-:-:S03]  /*6970*/  SHF.L.U32 R4, R0, 0x1f, RZ ;  /* 0x0000001f00047819 */ /* 0x000fc600000006ff */
[----:B------:R-:W-:-:S07]  /*6980*/  IMAD R3, R7, 0x8, R2 ;  /* 0x0000000807037824 */ /* 0x000fce00078e0202 */
.L_x_159:
[----:B0-----:R0:W1:Y:S02]  /*6990*/  SYNCS.PHASECHK.TRANS64.TRYWAIT P0, [R3+URZ], R4 ;  /* 0x00000004030075a7 */ /* 0x001064000800017f */
[----:B-1----:R-:W-:Y:S05]  /*69a0*/  @!P0 NANOSLEEP.SYNCS 0x989680 ;  /* 0x009896800000895d */ /* 0x002fea0003900000 */
[----:B------:R-:W1:Y:S02]  /*69b0*/  @!P0 SYNCS.PHASECHK.TRANS64 P0, [R3+URZ], R4 ;  /* 0x00000004030085a7 */ /* 0x000e64000800007f */
[----:B-1----:R-:W-:Y:S05]  /*69c0*/  @!P0 BRA `(.L_x_159) ;  /* 0xfffffffc00f08947 */ /* 0x002fea000383ffff */
[----:B------:R-:W-:-:S05]  /*69d0*/  VIADD R7, R7, 0x1 ;  /* 0x0000000107077836 */ /* 0x000fca0000000000 */
[----:B------:R-:W-:-:S04]  /*69e0*/  ISETP.NE.AND P0, PT, R7, 0x9, PT ;  /* 0x000000090700780c */ /* 0x000fc80003f05270 */
[----:B0-----:R-:W-:Y:S02]  /*69f0*/  SEL R3, RZ, 0x1, P0 ;  /* 0x00000001ff037807 */ /* 0x001fe40000000000 */
[----:B------:R-:W-:Y:S02]  /*6a00*/  SEL R7, R7, RZ, P0 ;  /* 0x000000ff07077207 */ /* 0x000fe40000000000 */
[----:B------:R-:W-:-:S03]  /*6a10*/  LOP3.LUT R5, R0, R3, RZ, 0x3c, !PT ;  /* 0x0000000300057212 */ /* 0x000fc600078e3cff */
[----:B------:R-:W-:Y:S01]  /*6a20*/  IMAD R0, R7, 0x8, R2 ;  /* 0x0000000807007824 */ /* 0x000fe200078e0202 */
[----:B------:R-:W-:-:S07]  /*6a30*/  SHF.L.U32 R3, R5, 0x1f, RZ ;  /* 0x0000001f05037819 */ /* 0x000fce00000006ff */
.L_x_160:
        /* <DEDUP_REMOVED lines=11> */
.L_x_161:
        /* <DEDUP_REMOVED lines=11> */
.L_x_162:
        /* <DEDUP_REMOVED lines=11> */
.L_x_163:
        /* <DEDUP_REMOVED lines=11> */
.L_x_164:
        /* <DEDUP_REMOVED lines=11> */
.L_x_165:
        /* <DEDUP_REMOVED lines=11> */
.L_x_166:
        /* <DEDUP_REMOVED lines=11> */
.L_x_167:
[----:B0-----:R0:W1:Y:S02]  /*6f10*/  SYNCS.PHASECHK.TRANS64.TRYWAIT P0, [R7+URZ], R0 ;  /* 0x00000000070075a7 */ /* 0x001064000800017f */
[----:B-1----:R-:W-:Y:S05]  /*6f20*/  @!P0 NANOSLEEP.SYNCS 0x989680 ;  /* 0x009896800000895d */ /* 0x002fea0003900000 */
[----:B------:R-:W1:Y:S02]  /*6f30*/  @!P0 SYNCS.PHASECHK.TRANS64 P0, [R7+URZ], R0 ;  /* 0x00000000070085a7 */ /* 0x000e64000800007f */
[----:B-1----:R-:W-:Y:S05]  /*6f40*/  @P0 EXIT ;  /* 0x000000000000094d */ /* 0x002fea0003800000 */
[----:B------:R-:W-:Y:S05]  /*6f50*/  BRA `(.L_x_167) ;  /* 0xfffffffc00ec7947 */ /* 0x000fea000383ffff */
.L_x_168:
[----:B------:R-:W-:-:S00]  /*6f60*/  BRA `(.L_x_168) ;  /* 0xfffffffc00fc7947 */ /* 0x000fc0000383ffff */
[----:B------:R-:W-:-:S00]  /*6f70*/  NOP ;  /* 0x0000000000007918 */ /* 0x000fc00000000000 */
        /* <DEDUP_REMOVED lines=8> */
.L_x_169:


//--------------------- .nv.shared._ZN7cutlass13device_kernelINS_4conv6kernel13ConvUniversalINS1_16ConvProblemShapeILNS1_8OperatorE2ELi2EEENS1_10collective14CollectiveConvINS1_46MainloopSm90TmaGmmaWarpSpecializedImplicitGemmILS5_2ELi9ELi2EN4cute5tupleIJNSA_1CILi2EEENSC_ILi1EEESE_EEENS1_36KernelImplicitTmaWarpSpecializedSm90ELi1EEENSB_IJNSC_ILi64EEENSB_IJNSC_ILi128EEEEEENSB_IJSI_EEEEEENS_10bfloat16_tESN_NSA_8TiledMMAINSA_8MMA_AtomIJNSA_4SM904GMMA28MMA_64x128x16_F32BF16BF16_SSILNSR_5MajorE1ELST_1ELNSR_7ScaleInE1ELSU_1EEEEEENSA_6LayoutINSB_IJSE_SE_SE_EEENSB_IJNSC_ILi0EEESZ_SZ_EEEEENSB_IJNSA_10UnderscoreES12_S12_EEEEENS7_6detail26Sm90ImplicitGemmTileTraitsINSA_13SM90_TMA_LOADENSA_14ComposedLayoutINSA_7SwizzleILi3ELi4ELi3EEENSA_18smem_ptr_flag_bitsILi16EEENSX_INSB_IJNSB_IJSI_SE_EEENSB_IJNSC_ILi8EEES1E_EEENSB_IJSE_NSC_ILi9EEEEEEEEENSB_IJNSB_IJSE_SZ_EEENSB_IJSI_NSC_ILi512EEEEEENSB_IJSZ_NSC_ILi4096EEEEEEEEEEEEEvEENS16_INSA_30SM90_TMA_LOAD_IM2COL_MULTICASTENS18_IS1A_S1C_NSX_INSB_IJNSB_IJSI_SD_EEES1F_S1H_EEENSB_IJNSB_IJSE_S1M_EEES1L_NSB_IJSZ_NSC_ILi8192EEEEEEEEEEEEEvEEEENS_8epilogue10collective6detail29Sm90TmaWarpSpecializedAdapterINS24_15DefaultEpilogueISN_NSB_IJlNSB_IJSE_llEEESZ_EEES29_NS23_6thread17LinearCombinationISN_Li1EffLNS2A_9ScaleType4KindE0ELNS_15FloatRoundStyleE2ESN_EENS_4gemm15EpilogueDefaultEEEEEvvEEEEvNT_6ParamsE --------------------------
	.section	.nv.shared._ZN7cutlass13device_kernelINS_4conv6kernel13ConvUniversalINS1_16ConvProblemShapeILNS1_8OperatorE2ELi2EEENS1_10collective14CollectiveConvINS1_46MainloopSm90TmaGmmaWarpSpecializedImplicitGemmILS5_2ELi9ELi2EN4cute5tupleIJNSA_1CILi2EEENSC_ILi1EEESE_EEENS1_36KernelImplicitTmaWarpSpecializedSm90ELi1EEENSB_IJNSC_ILi64EEENSB_IJNSC_ILi128EEEEEENSB_IJSI_EEEEEENS_10bfloat16_tESN_NSA_8TiledMMAINSA_8MMA_AtomIJNSA_4SM904GMMA28MMA_64x128x16_F32BF16BF16_SSILNSR_5MajorE1ELST_1ELNSR_7ScaleInE1ELSU_1EEEEEENSA_6LayoutINSB_IJSE_SE_SE_EEENSB_IJNSC_ILi0EEESZ_SZ_EEEEENSB_IJNSA_10UnderscoreES12_S12_EEEEENS7_6detail26Sm90ImplicitGemmTileTraitsINSA_13SM90_TMA_LOADENSA_14ComposedLayoutINSA_7SwizzleILi3ELi4ELi3EEENSA_18smem_ptr_flag_bitsILi16EEENSX_INSB_IJNSB_IJSI_SE_EEENSB_IJNSC_ILi8EEES1E_EEENSB_IJSE_NSC_ILi9EEEEEEEEENSB_IJNSB_IJSE_SZ_EEENSB_IJSI_NSC_ILi512EEEEEENSB_IJSZ_NSC_ILi4096EEEEEEEEEEEEEvEENS16_INSA_30SM90_TMA_LOAD_IM2COL_MULTICASTENS18_IS1A_S1C_NSX_INSB_IJNSB_IJSI_SD_EEES1F_S1H_EEENSB_IJNSB_IJSE_S1M_EEES1L_NSB_IJSZ_NSC_ILi8192EEEEEEEEEEEEEvEEEENS_8epilogue10collective6detail29Sm90TmaWarpSpecializedAdapterINS24_15DefaultEpilogueISN_NSB_IJlNSB_IJSE_llEEESZ_EEES29_NS23_6thread17LinearCombinationISN_Li1EffLNS2A_9ScaleType4KindE0ELNS_15FloatRoundStyleE2ESN_EENS_4gemm15EpilogueDefaultEEEEEvvEEEEvNT_6ParamsE,"aw",@nobits
	.sectionflags	@""
	.align	16
	.zero		1024


//--------------------- .nv.shared.reserved.0     --------------------------
	.section	.nv.shared.reserved.0,"aw",@nobits
	.weak		__nv_reservedSMEM_offset_0_alias
	.size		__nv_reservedSMEM_offset_0_alias, 0, 0
	.other		__nv_reservedSMEM_offset_0_alias,@"STO_CUDA_RESERVED_SHARED STV_DEFAULT"
__nv_reservedSMEM_offset_0_alias:
	.zero		0


//--------------------- .nv.global                --------------------------
	.section	.nv.global,"aw",@nobits
.nv.global:
	.type		_ZN39_INTERNAL_bb9735d3_4_k_cu_bafe3435_38454cute1_E,@object
	.size		_ZN39_INTERNAL_bb9735d3_4_k_cu_bafe3435_38454cute1_E,(_ZN39_INTERNAL_bb9735d3_4_k_cu_bafe3435_38454cuda3std3__45__cpo6cbeginE - _ZN39_INTERNAL_bb9735d3_4_k_cu_bafe3435_38454cute1_E)
_ZN39_INTERNAL_bb9735d3_4_k_cu_bafe3435_38454cute1_E:
	.zero		1
	.type		_ZN39_INTERNAL_bb9735d3_4_k_cu_bafe3435_38454cuda3std3__45__cpo6cbeginE,@object
	.size		_ZN39_INTERNAL_bb9735d3_4_k_cu_bafe3435_38454cuda3std3__45__cpo6cbeginE,(_ZN39_INTERNAL_bb9735d3_4_k_cu_bafe3435_38454cuda3std3__48in_placeE - _ZN39_INTERNAL_bb9735d3_4_k_cu_bafe3435_38454cuda3std3__45__cpo6cbeginE)
_ZN39_INTERNAL_bb9735d3_4_k_cu_bafe3435_38454cuda3std3__45__cpo6cbeginE:
	.zero		1
	.type		_ZN39_INTERNAL_bb9735d3_4_k_cu_bafe3435_38454cuda3std3__48in_placeE,@object
	.size		_ZN39_INTERNAL_bb9735d3_4_k_cu_bafe3435_38454cuda3std3__48in_placeE,(_ZN39_INTERNAL_bb9735d3_4_k_cu_bafe3435_38454cuda3std6ranges3__45__cpo9iter_moveE - _ZN39_INTERNAL_bb9735d3_4_k_cu_bafe3435_38454cuda3std3__48in_placeE)
_ZN39_INTERNAL_bb9735d3_4_k_cu_bafe3435_38454cuda3std3__48in_placeE:
	.zero		1
	.type		_ZN39_INTERNAL_bb9735d3_4_k_cu_bafe3435_38454cuda3std6ranges3__45__cpo9iter_moveE,@object
	.size		_ZN39_INTERNAL_bb9735d3_4_k_cu_bafe3435_38454cuda3std6ranges3__45__cpo9iter_moveE,(_ZN39_INTERNAL_bb9735d3_4_k_cu_bafe3435_38454cuda3std3__45__cpo5beginE - _ZN39_INTERNAL_bb9735d3_4_k_cu_bafe3435_38454cuda3std6ranges3__45__cpo9iter_moveE)
_ZN39_INTERNAL_bb9735d3_4_k_cu_bafe3435_38454cuda3std6ranges3__45__cpo9iter_moveE:
	.zero		1
	.type		_ZN39_INTERNAL_bb9735d3_4_k_cu_bafe3435_38454cuda3std3__45__cpo5beginE,@object
	.size		_ZN39_INTERNAL_bb9735d3_4_k_cu_bafe3435_38454cuda3std3__45__cpo5beginE,(_ZN39_INTERNAL_bb9735d3_4_k_cu_bafe3435_38454cuda3std3__441_GLOBAL__N__bb9735d3_4_k_cu_bafe3435_38456ignoreE - _ZN39_INTERNAL_bb9735d3_4_k_cu_bafe3435_38454cuda3std3__45__cpo5beginE)
_ZN39_INTERNAL_bb9735d3_4_k_cu_bafe3435_38454cuda3std3__45__cpo5beginE:
	.zero		1
	.type		_ZN39_INTERNAL_bb9735d3_4_k_cu_bafe3435_38454cuda3std3__441_GLOBAL__N__bb9735d3_4_k_cu_bafe3435_38456ignoreE,@object
	.size		_ZN39_INTERNAL_bb9735d3_4_k_cu_bafe3435_38454cuda3std3__441_GLOBAL__N__bb9735d3_4_k_cu_bafe3435_38456ignoreE,(_ZN39_INTERNAL_bb9735d3_4_k_cu_bafe3435_38454cute7productE - _ZN39_INTERNAL_bb9735d3_4_k_cu_bafe3435_38454cuda3std3__441_GLOBAL__N__bb9735d3_4_k_cu_bafe3435_38456ignoreE)
_ZN39_INTERNAL_bb9735d3_4_k_cu_bafe3435_38454cuda3std3__441_GLOBAL__N__bb9735d3_4_k_cu_bafe3435_38456ignoreE:
	.zero		1
	.type		_ZN39_INTERNAL_bb9735d3_4_k_cu_bafe3435_38454cute7productE,@object
	.size		_ZN39_INTERNAL_bb9735d3_4_k_cu_bafe3435_38454cute7productE,(_ZN39_INTERNAL_bb9735d3_4_k_cu_bafe3435_38454cuda3std3__45__cpo3endE - _ZN39_INTERNAL_bb9735d3_4_k_cu_bafe3435_38454cute7productE)
_ZN39_INTERNAL_bb9735d3_4_k_cu_bafe3435_38454cute7productE:
	.zero		1
	.type		_ZN39_INTERNAL_bb9735d3_4_k_cu_bafe3435_38454cuda3std3__45__cpo3endE,@object
	.size		_ZN39_INTERNAL_bb9735d3_4_k_cu_bafe3435_38454cuda3std3__45__cpo3endE,(_ZN39_INTERNAL_bb9735d3_4_k_cu_bafe3435_38454cuda3std3__419piecewise_constructE - _ZN39_INTERNAL_bb9735d3_4_k_cu_bafe3435_38454cuda3std3__45__cpo3endE)
_ZN39_INTERNAL_bb9735d3_4_k_cu_bafe3435_38454cuda3std3__45__cpo3endE:
	.zero		1
	.type		_ZN39_INTERNAL_bb9735d3_4_k_cu_bafe3435_38454cuda3std3__419piecewise_constructE,@object
	.size		_ZN39_INTERNAL_bb9735d3_4_k_cu_bafe3435_38454cuda3std3__419piecewise_constructE,(_ZN39_INTERNAL_bb9735d3_4_k_cu_bafe3435_38454cuda3std3__45__cpo4cendE - _ZN39_INTERNAL_bb9735d3_4_k_cu_bafe3435_38454cuda3std3__419piecewise_constructE)
_ZN39_INTERNAL_bb9735d3_4_k_cu_bafe3435_38454cuda3std3__419piecewise_constructE:
	.zero		1
	.type		_ZN39_INTERNAL_bb9735d3_4_k_cu_bafe3435_38454cuda3std3__45__cpo4cendE,@object
	.size		_ZN39_INTERNAL_bb9735d3_4_k_cu_bafe3435_38454cuda3std3__45__cpo4cendE,(_ZN39_INTERNAL_bb9735d3_4_k_cu_bafe3435_38454cuda3std6ranges3__45__cpo4swapE - _ZN39_INTERNAL_bb9735d3_4_k_cu_bafe3435_38454cuda3std3__45__cpo4cendE)
_ZN39_INTERNAL_bb9735d3_4_k_cu_bafe3435_38454cuda3std3__45__cpo4cendE:
	.zero		1
	.type		_ZN39_INTERNAL_bb9735d3_4_k_cu_bafe3435_38454cuda3std6ranges3__45__cpo4swapE,@object
	.size		_ZN39_INTERNAL_bb9735d3_4_k_cu_bafe3435_38454cuda3std6ranges3__45__cpo4swapE,(.L_7 - _ZN39_INTERNAL_bb9735d3_4_k_cu_bafe3435_38454cuda3std6ranges3__45__cpo4swapE)
_ZN39_INTERNAL_bb9735d3_4_k_cu_bafe3435_38454cuda3std6ranges3__45__cpo4swapE:
	.zero		1
.L_7:


//--------------------- .nv.constant0._ZN7cutlass13device_kernelINS_4conv6kernel13ConvUniversalINS1_16ConvProblemShapeILNS1_8OperatorE2ELi2EEENS1_10collective14CollectiveConvINS1_46MainloopSm90TmaGmmaWarpSpecializedImplicitGemmILS5_2ELi9ELi2EN4cute5tupleIJNSA_1CILi2EEENSC_ILi1EEESE_EEENS1_36KernelImplicitTmaWarpSpecializedSm90ELi1EEENSB_IJNSC_ILi64EEENSB_IJNSC_ILi128EEEEEENSB_IJSI_EEEEEENS_10bfloat16_tESN_NSA_8TiledMMAINSA_8MMA_AtomIJNSA_4SM904GMMA28MMA_64x128x16_F32BF16BF16_SSILNSR_5MajorE1ELST_1ELNSR_7ScaleInE1ELSU_1EEEEEENSA_6LayoutINSB_IJSE_SE_SE_EEENSB_IJNSC_ILi0EEESZ_SZ_EEEEENSB_IJNSA_10UnderscoreES12_S12_EEEEENS7_6detail26Sm90ImplicitGemmTileTraitsINSA_13SM90_TMA_LOADENSA_14ComposedLayoutINSA_7SwizzleILi3ELi4ELi3EEENSA_18smem_ptr_flag_bitsILi16EEENSX_INSB_IJNSB_IJSI_SE_EEENSB_IJNSC_ILi8EEES1E_EEENSB_IJSE_NSC_ILi9EEEEEEEEENSB_IJNSB_IJSE_SZ_EEENSB_IJSI_NSC_ILi512EEEEEENSB_IJSZ_NSC_ILi4096EEEEEEEEEEEEEvEENS16_INSA_30SM90_TMA_LOAD_IM2COL_MULTICASTENS18_IS1A_S1C_NSX_INSB_IJNSB_IJSI_SD_EEES1F_S1H_EEENSB_IJNSB_IJSE_S1M_EEES1L_NSB_IJSZ_NSC_ILi8192EEEEEEEEEEEEEvEEEENS_8epilogue10collective6detail29Sm90TmaWarpSpecializedAdapterINS24_15DefaultEpilogueISN_NSB_IJlNSB_IJSE_llEEESZ_EEES29_NS23_6thread17LinearCombinationISN_Li1EffLNS2A_9ScaleType4KindE0ELNS_15FloatRoundStyleE2ESN_EENS_4gemm15EpilogueDefaultEEEEEvvEEEEvNT_6ParamsE --------------------------
	.section	.nv.constant0._ZN7cutlass13device_kernelINS_4conv6kernel13ConvUniversalINS1_16ConvProblemShapeILNS1_8OperatorE2ELi2EEENS1_10collective14CollectiveConvINS1_46MainloopSm90TmaGmmaWarpSpecializedImplicitGemmILS5_2ELi9ELi2EN4cute5tupleIJNSA_1CILi2EEENSC_ILi1EEESE_EEENS1_36KernelImplicitTmaWarpSpecializedSm90ELi1EEENSB_IJNSC_ILi64EEENSB_IJNSC_ILi128EEEEEENSB_IJSI_EEEEEENS_10bfloat16_tESN_NSA_8TiledMMAINSA_8MMA_AtomIJNSA_4SM904GMMA28MMA_64x128x16_F32BF16BF16_SSILNSR_5MajorE1ELST_1ELNSR_7ScaleInE1ELSU_1EEEEEENSA_6LayoutINSB_IJSE_SE_SE_EEENSB_IJNSC_ILi0EEESZ_SZ_EEEEENSB_IJNSA_10UnderscoreES12_S12_EEEEENS7_6detail26Sm90ImplicitGemmTileTraitsINSA_13SM90_TMA_LOADENSA_14ComposedLayoutINSA_7SwizzleILi3ELi4ELi3EEENSA_18smem_ptr_flag_bitsILi16EEENSX_INSB_IJNSB_IJSI_SE_EEENSB_IJNSC_ILi8EEES1E_EEENSB_IJSE_NSC_ILi9EEEEEEEEENSB_IJNSB_IJSE_SZ_EEENSB_IJSI_NSC_ILi512EEEEEENSB_IJSZ_NSC_ILi4096EEEEEEEEEEEEEvEENS16_INSA_30SM90_TMA_LOAD_IM2COL_MULTICASTENS18_IS1A_S1C_NSX_INSB_IJNSB_IJSI_SD_EEES1F_S1H_EEENSB_IJNSB_IJSE_S1M_EEES1L_NSB_IJSZ_NSC_ILi8192EEEEEEEEEEEEEvEEEENS_8epilogue10collective6detail29Sm90TmaWarpSpecializedAdapterINS24_15DefaultEpilogueISN_NSB_IJlNSB_IJSE_llEEESZ_EEES29_NS23_6thread17LinearCombinationISN_Li1EffLNS2A_9ScaleType4KindE0ELNS_15FloatRoundStyleE2ESN_EENS_4gemm15EpilogueDefaultEEEEEvvEEEEvNT_6ParamsE,"a",@progbits
	.sectionflags	@""
	.align	4
.nv.constant0._ZN7cutlass13device_kernelINS_4conv6kernel13ConvUniversalINS1_16ConvProblemShapeILNS1_8OperatorE2ELi2EEENS1_10collective14CollectiveConvINS1_46MainloopSm90TmaGmmaWarpSpecializedImplicitGemmILS5_2ELi9ELi2EN4cute5tupleIJNSA_1CILi2EEENSC_ILi1EEESE_EEENS1_36KernelImplicitTmaWarpSpecializedSm90ELi1EEENSB_IJNSC_ILi64EEENSB_IJNSC_ILi128EEEEEENSB_IJSI_EEEEEENS_10bfloat16_tESN_NSA_8TiledMMAINSA_8MMA_AtomIJNSA_4SM904GMMA28MMA_64x128x16_F32BF16BF16_SSILNSR_5MajorE1ELST_1ELNSR_7ScaleInE1ELSU_1EEEEEENSA_6LayoutINSB_IJSE_SE_SE_EEENSB_IJNSC_ILi0EEESZ_SZ_EEEEENSB_IJNSA_10UnderscoreES12_S12_EEEEENS7_6detail26Sm90ImplicitGemmTileTraitsINSA_13SM90_TMA_LOADENSA_14ComposedLayoutINSA_7SwizzleILi3ELi4ELi3EEENSA_18smem_ptr_flag_bitsILi16EEENSX_INSB_IJNSB_IJSI_SE_EEENSB_IJNSC_ILi8EEES1E_EEENSB_IJSE_NSC_ILi9EEEEEEEEENSB_IJNSB_IJSE_SZ_EEENSB_IJSI_NSC_ILi512EEEEEENSB_IJSZ_NSC_ILi4096EEEEEEEEEEEEEvEENS16_INSA_30SM90_TMA_LOAD_IM2COL_MULTICASTENS18_IS1A_S1C_NSX_INSB_IJNSB_IJSI_SD_EEES1F_S1H_EEENSB_IJNSB_IJSE_S1M_EEES1L_NSB_IJSZ_NSC_ILi8192EEEEEEEEEEEEEvEEEENS_8epilogue10collective6detail29Sm90TmaWarpSpecializedAdapterINS24_15DefaultEpilogueISN_NSB_IJlNSB_IJSE_llEEESZ_EEES29_NS23_6thread17LinearCombinationISN_Li1EffLNS2A_9ScaleType4KindE0ELNS_15FloatRoundStyleE2ESN_EENS_4gemm15EpilogueDefaultEEEEEvvEEEEvNT_6ParamsE:
	.zero		1536


//--------------------- SYMBOLS --------------------------

	.type		.nv.reservedSmem.offset0,@object
	.size		.nv.reservedSmem.offset0,0x4
